	.headerflags	@"EF_CUDA_TEXMODE_UNIFIED EF_CUDA_64BIT_ADDRESS EF_CUDA_ACCELERATORS EF_CUDA_SM90 EF_CUDA_VIRTUAL_SM(EF_CUDA_SM90)"
	.elftype	@"ET_EXEC"


//--------------------- .nv.info                  --------------------------
	.section	.nv.info,"",@"SHT_CUDA_INFO"
	.align	4


	//----- nvinfo : EIATTR_REGCOUNT
	.align		4
        /*0000*/ 	.byte	0x04, 0x2f
        /*0002*/ 	.short	(.L_1 - .L_0)
	.align		4
.L_0:
        /*0004*/ 	.word	index@(recompute_w_u_fwd_kernel)
        /*0008*/ 	.word	0x0000003d


	//----- nvinfo : EIATTR_FRAME_SIZE
	.align		4
.L_1:
        /*000c*/ 	.byte	0x04, 0x11
        /*000e*/ 	.short	(.L_3 - .L_2)
	.align		4
.L_2:
        /*0010*/ 	.word	index@(recompute_w_u_fwd_kernel)
        /*0014*/ 	.word	0x00000000


	//----- nvinfo : EIATTR_MIN_STACK_SIZE
	.align		4
.L_3:
        /*0018*/ 	.byte	0x04, 0x12
        /*001a*/ 	.short	(.L_5 - .L_4)
	.align		4
.L_4:
        /*001c*/ 	.word	index@(recompute_w_u_fwd_kernel)
        /*0020*/ 	.word	0x00000000
.L_5:


//--------------------- .nv.info.recompute_w_u_fwd_kernel --------------------------
	.section	.nv.info.recompute_w_u_fwd_kernel,"",@"SHT_CUDA_INFO"
	.sectionflags	@""
	.align	4


	//----- nvinfo : EIATTR_CUDA_API_VERSION
	.align		4
        /*0000*/ 	.byte	0x04, 0x37
        /*0002*/ 	.short	(.L_7 - .L_6)
.L_6:
        /*0004*/ 	.word	0x00000080


	//----- nvinfo : EIATTR_KPARAM_INFO
	.align		4
.L_7:
        /*0008*/ 	.byte	0x04, 0x17
        /*000a*/ 	.short	(.L_9 - .L_8)
.L_8:
        /*000c*/ 	.word	0x00000000
        /*0010*/ 	.short	0x0008
        /*0012*/ 	.short	0x0040
        /*0014*/ 	.byte	0x00, 0xf4, 0x21, 0x00


	//----- nvinfo : EIATTR_KPARAM_INFO
	.align		4
.L_9:
        /*0018*/ 	.byte	0x04, 0x17
        /*001a*/ 	.short	(.L_11 - .L_10)
.L_10:
        /*001c*/ 	.word	0x00000000
        /*0020*/ 	.short	0x0007
        /*0022*/ 	.short	0x0038
        /*0024*/ 	.byte	0x00, 0xf0, 0x11, 0x00


	//----- nvinfo : EIATTR_KPARAM_INFO
	.align		4
.L_11:
        /*0028*/ 	.byte	0x04, 0x17
        /*002a*/ 	.short	(.L_13 - .L_12)
.L_12:
        /*002c*/ 	.word	0x00000000
        /*0030*/ 	.short	0x0006
        /*0032*/ 	.short	0x0030
        /*0034*/ 	.byte	0x00, 0xf4, 0x21, 0x00


	//----- nvinfo : EIATTR_KPARAM_INFO
	.align		4
.L_13:
        /*0038*/ 	.byte	0x04, 0x17
        /*003a*/ 	.short	(.L_15 - .L_14)
.L_14:
        /*003c*/ 	.word	0x00000000
        /*0040*/ 	.short	0x0005
        /*0042*/ 	.short	0x0028
        /*0044*/ 	.byte	0x00, 0xf4, 0x21, 0x00


	//----- nvinfo : EIATTR_KPARAM_INFO
	.align		4
.L_15:
        /*0048*/ 	.byte	0x04, 0x17
        /*004a*/ 	.short	(.L_17 - .L_16)
.L_16:
        /*004c*/ 	.word	0x00000000
        /*0050*/ 	.short	0x0004
        /*0052*/ 	.short	0x0020
        /*0054*/ 	.byte	0x00, 0xf4, 0x21, 0x00


	//----- nvinfo : EIATTR_KPARAM_INFO
	.align		4
.L_17:
        /*0058*/ 	.byte	0x04, 0x17
        /*005a*/ 	.short	(.L_19 - .L_18)
.L_18:
        /*005c*/ 	.word	0x00000000
        /*0060*/ 	.short	0x0003
        /*0062*/ 	.short	0x0018
        /*0064*/ 	.byte	0x00, 0xf4, 0x21, 0x00


	//----- nvinfo : EIATTR_KPARAM_INFO
	.align		4
.L_19:
        /*0068*/ 	.byte	0x04, 0x17
        /*006a*/ 	.short	(.L_21 - .L_20)
.L_20:
        /*006c*/ 	.word	0x00000000
        /*0070*/ 	.short	0x0002
        /*0072*/ 	.short	0x0010
        /*0074*/ 	.byte	0x00, 0xf4, 0x21, 0x00


	//----- nvinfo : EIATTR_KPARAM_INFO
	.align		4
.L_21:
        /*0078*/ 	.byte	0x04, 0x17
        /*007a*/ 	.short	(.L_23 - .L_22)
.L_22:
        /*007c*/ 	.word	0x00000000
        /*0080*/ 	.short	0x0001
        /*0082*/ 	.short	0x0008
        /*0084*/ 	.byte	0x00, 0xf4, 0x21, 0x00


	//----- nvinfo : EIATTR_KPARAM_INFO
	.align		4
.L_23:
        /*0088*/ 	.byte	0x04, 0x17
        /*008a*/ 	.short	(.L_25 - .L_24)
.L_24:
        /*008c*/ 	.word	0x00000000
        /*0090*/ 	.short	0x0000
        /*0092*/ 	.short	0x0000
        /*0094*/ 	.byte	0x00, 0xf4, 0x21, 0x00


	//----- nvinfo : EIATTR_SPARSE_MMA_MASK
	.align		4
.L_25:
        /*0098*/ 	.byte	0x03, 0x50
        /*009a*/ 	.short	0x0000


	//----- nvinfo : EIATTR_MAXREG_COUNT
	.align		4
        /*009c*/ 	.byte	0x03, 0x1b
        /*009e*/ 	.short	0x00ff


	//----- nvinfo : EIATTR_EXIT_INSTR_OFFSETS
	.align		4
        /*00a0*/ 	.byte	0x04, 0x1c
        /*00a2*/ 	.short	(.L_27 - .L_26)


	//   ....[0]....
.L_26:
        /*00a4*/ 	.word	0x00001fe0


	//----- nvinfo : EIATTR_REQNTID
	.align		4
.L_27:
        /*00a8*/ 	.byte	0x04, 0x10
        /*00aa*/ 	.short	(.L_29 - .L_28)
.L_28:
        /*00ac*/ 	.word	0x00000100
        /*00b0*/ 	.word	0x00000001
        /*00b4*/ 	.word	0x00000001


	//----- nvinfo : EIATTR_CBANK_PARAM_SIZE
	.align		4
.L_29:
        /*00b8*/ 	.byte	0x03, 0x19
        /*00ba*/ 	.short	0x0048


	//----- nvinfo : EIATTR_PARAM_CBANK
	.align		4
        /*00bc*/ 	.byte	0x04, 0x0a
        /*00be*/ 	.short	(.L_31 - .L_30)
	.align		4
.L_30:
        /*00c0*/ 	.word	index@(.nv.constant0.recompute_w_u_fwd_kernel)
        /*00c4*/ 	.short	0x0210
        /*00c6*/ 	.short	0x0048


	//----- nvinfo : EIATTR_SW_WAR
	.align		4
.L_31:
        /*00c8*/ 	.byte	0x04, 0x36
        /*00ca*/ 	.short	(.L_33 - .L_32)
.L_32:
        /*00cc*/ 	.word	0x00000008
.L_33:


//--------------------- .nv.callgraph             --------------------------
	.section	.nv.callgraph,"",@"SHT_CUDA_CALLGRAPH"
	.align	4
	.sectionentsize	8
	.align		4
        /*0000*/ 	.word	0x00000000
	.align		4
        /*0004*/ 	.word	0xffffffff
	.align		4
        /*0008*/ 	.word	0x00000000
	.align		4
        /*000c*/ 	.word	0xfffffffe
	.align		4
        /*0010*/ 	.word	0x00000000
	.align		4
        /*0014*/ 	.word	0xfffffffd
	.align		4
        /*0018*/ 	.word	0x00000000
	.align		4
        /*001c*/ 	.word	0xfffffffc


//--------------------- .text.recompute_w_u_fwd_kernel --------------------------
	.section	.text.recompute_w_u_fwd_kernel,"ax",@progbits
	.sectionflags	@"SHF_BARRIERS=1"
	.align	128
        .global         recompute_w_u_fwd_kernel
        .type           recompute_w_u_fwd_kernel,@function
        .size           recompute_w_u_fwd_kernel,(.L_x_3 - recompute_w_u_fwd_kernel)
        .other          recompute_w_u_fwd_kernel,@"STO_CUDA_ENTRY STV_DEFAULT"
recompute_w_u_fwd_kernel:
.text.recompute_w_u_fwd_kernel:
[----:B------:R-:W1:Y:S01]  /*0000*/  LDC R1, c[0x0][0x28] ;  /* 0x00000a00ff017b82 */ /* 0x000e620000000800 */
[----:B------:R-:W2:Y:S07]  /*0010*/  S2R R4, SR_TID.X ;  /* 0x0000000000047919 */ /* 0x000eae0000002100 */
[----:B------:R-:W3:Y:S01]  /*0020*/  S2UR UR10, SR_CTAID.Y ;  /* 0x00000000000a79c3 */ /* 0x000ee20000002600 */
[----:B------:R-:W-:Y:S01]  /*0030*/  ULDC UR11, c[0x0][0x248] ;  /* 0x00009200000b7ab9 */ /* 0x000fe20000000800 */
[----:B------:R-:W-:Y:S01]  /*0040*/  ULDC.64 UR4, c[0x0][0x238] ;  /* 0x00008e0000047ab9 */ /* 0x000fe20000000a00 */
[----:B------:R-:W4:Y:S01]  /*0050*/  S2R R49, SR_CTAID.X ;  /* 0x0000000000317919 */ /* 0x000f220000002500 */
[----:B------:R-:W-:Y:S01]  /*0060*/  USHF.R.S32.HI UR9, URZ, 0x1f, UR11 ;  /* 0x0000001f3f097899 */ /* 0x000fe2000801140b */
[----:B------:R-:W-:-:S02]  /*0070*/  CS2R R16, SRZ ;  /* 0x0000000000107805 */ /* 0x000fc4000001ff00 */
[----:B------:R-:W-:Y:S02]  /*0080*/  CS2R R18, SRZ ;  /* 0x0000000000127805 */ /* 0x000fe4000001ff00 */
[----:B------:R-:W-:Y:S02]  /*0090*/  CS2R R8, SRZ ;  /* 0x0000000000087805 */ /* 0x000fe4000001ff00 */
[----:B------:R-:W-:Y:S01]  /*00a0*/  CS2R R10, SRZ ;  /* 0x00000000000a7805 */ /* 0x000fe2000001ff00 */
[----:B------:R-:W-:Y:S01]  /*00b0*/  ULDC.64 UR30, c[0x0][0x208] ;  /* 0x00008200001e7ab9 */ /* 0x000fe20000000a00 */
[----:B------:R-:W-:Y:S01]  /*00c0*/  ULDC.64 UR24, c[0x0][0x218] ;  /* 0x0000860000187ab9 */ /* 0x000fe20000000a00 */
[----:B------:R-:W-:Y:S01]  /*00d0*/  PRMT R44, RZ, 0x7610, R44 ;  /* 0x00007610ff2c7816 */ /* 0x000fe2000000002c */
[----:B------:R-:W-:Y:S01]  /*00e0*/  ULDC.64 UR26, c[0x0][0x230] ;  /* 0x00008c00001a7ab9 */ /* 0x000fe20000000a00 */
[----:B---3--:R-:W-:-:S04]  /*00f0*/  ULOP3.LUT UR6, UR10, 0xffe0, URZ, 0xc0, !UPT ;  /* 0x0000ffe00a067892 */ /* 0x008fc8000f8ec03f */
[----:B------:R-:W-:Y:S01]  /*0100*/  UIMAD UR7, UR6, UR11, URZ ;  /* 0x0000000b060772a4 */ /* 0x000fe2000f8e023f */
[----:B--2---:R-:W-:-:S03]  /*0110*/  SHF.R.U32.HI R42, RZ, 0x3, R4 ;  /* 0x00000003ff2a7819 */ /* 0x004fc60000011604 */
[----:B------:R-:W-:Y:S01]  /*0120*/  ULOP3.LUT UR6, UR7, 0x1f, UR10, 0xf8, !UPT ;  /* 0x0000001f07067892 */ /* 0x000fe2000f8ef80a */
[----:B------:R-:W-:Y:S02]  /*0130*/  IMAD.SHL.U32 R13, R4, 0x8, RZ ;  /* 0x00000008040d7824 */ /* 0x000fe400078e00ff */
[----:B----4-:R-:W-:Y:S01]  /*0140*/  IMAD.SHL.U32 R49, R49, 0x40, RZ ;  /* 0x0000004031317824 */ /* 0x010fe200078e00ff */
[----:B------:R-:W-:Y:S01]  /*0150*/  SGXT.U32 R42, R42, 0x5 ;  /* 0x000000052a2a781a */ /* 0x000fe20000000000 */
[----:B------:R-:W-:Y:S01]  /*0160*/  USHF.L.U32 UR8, UR6, 0x6, URZ ;  /* 0x0000000606087899 */ /* 0x000fe2000800063f */
[----:B------:R-:W-:Y:S02]  /*0170*/  LOP3.LUT R7, R13, 0x38, RZ, 0xc0, !PT ;  /* 0x000000380d077812 */ /* 0x000fe400078ec0ff */
[----:B------:R-:W-:Y:S01]  /*0180*/  LOP3.LUT R48, R42, R49, RZ, 0xfc, !PT ;  /* 0x000000312a307212 */ /* 0x000fe200078efcff */
[----:B------:R-:W-:Y:S01]  /*0190*/  UIMAD.WIDE UR4, UR8, 0x2, UR4 ;  /* 0x00000002080478a5 */ /* 0x000fe2000f8e0204 */
[----:B------:R-:W-:-:S02]  /*01a0*/  LOP3.LUT R50, R49, 0x20, R42, 0xfe, !PT ;  /* 0x0000002031327812 */ /* 0x000fc400078efe2a */
[----:B------:R-:W-:Y:S01]  /*01b0*/  ISETP.GT.AND P3, PT, R49, -0x1, PT ;  /* 0xffffffff3100780c */ /* 0x000fe20003f64270 */
[----:B------:R-:W-:Y:S01]  /*01c0*/  IMAD.SHL.U32 R20, R48, 0x1000, RZ ;  /* 0x0000100030147824 */ /* 0x000fe200078e00ff */
[----:B------:R-:W-:Y:S01]  /*01d0*/  SHF.R.S32.HI R49, RZ, 0x1f, R49 ;  /* 0x0000001fff317819 */ /* 0x000fe20000011431 */
[----:B------:R-:W-:Y:S01]  /*01e0*/  IMAD.SHL.U32 R6, R50, 0x1000, RZ ;  /* 0x0000100032067824 */ /* 0x000fe200078e00ff */
[----:B------:R-:W-:Y:S02]  /*01f0*/  ISETP.LT.U32.AND P4, PT, R48, UR11, PT ;  /* 0x0000000b30007c0c */ /* 0x000fe4000bf81070 */
[----:B------:R-:W-:Y:S02]  /*0200*/  ISETP.LT.U32.AND P0, PT, R50, UR11, PT ;  /* 0x0000000b32007c0c */ /* 0x000fe4000bf01070 */
[----:B------:R-:W-:Y:S02]  /*0210*/  SHF.L.U64.HI R0, R48, 0xc, R49 ;  /* 0x0000000c30007819 */ /* 0x000fe40000010231 */
[----:B------:R-:W-:-:S02]  /*0220*/  IADD3 R14, P1, R20, UR4, RZ ;  /* 0x00000004140e7c10 */ /* 0x000fc4000ff3e0ff */
[----:B------:R-:W-:Y:S02]  /*0230*/  SHF.L.U64.HI R2, R50, 0xc, R49 ;  /* 0x0000000c32027819 */ /* 0x000fe40000010231 */
[C---:B------:R-:W-:Y:S02]  /*0240*/  ISETP.LT.AND.EX P4, PT, R49.reuse, UR9, P3, P4 ;  /* 0x0000000931007c0c */ /* 0x040fe40009f81340 */
[----:B------:R-:W-:Y:S02]  /*0250*/  IADD3 R22, P2, R6, UR4, RZ ;  /* 0x0000000406167c10 */ /* 0x000fe4000ff5e0ff */
[----:B------:R-:W-:Y:S02]  /*0260*/  ISETP.LT.AND.EX P3, PT, R49, UR9, P3, P0 ;  /* 0x0000000931007c0c */ /* 0x000fe40009f61300 */
[----:B------:R-:W-:Y:S01]  /*0270*/  IADD3.X R15, R0, UR5, RZ, P1, !PT ;  /* 0x00000005000f7c10 */ /* 0x000fe20008ffe4ff */
[----:B------:R-:W2:Y:S01]  /*0280*/  S2UR UR4, SR_CgaCtaId ;  /* 0x00000000000479c3 */ /* 0x000ea20000008800 */
[----:B------:R-:W-:Y:S01]  /*0290*/  IADD3.X R23, R2, UR5, RZ, P2, !PT ;  /* 0x0000000502177c10 */ /* 0x000fe200097fe4ff */
[----:B------:R-:W-:Y:S01]  /*02a0*/  ULDC.64 UR8, c[0x0][0x220] ;  /* 0x0000880000087ab9 */ /* 0x000fe20000000a00 */
[----:B------:R-:W-:-:S04]  /*02b0*/  IMAD.WIDE.U32 R14, R7, 0x2, R14 ;  /* 0x00000002070e7825 */ /* 0x000fc800078e000e */
[----:B------:R-:W-:Y:S01]  /*02c0*/  IMAD.WIDE.U32 R22, R7, 0x2, R22 ;  /* 0x0000000207167825 */ /* 0x000fe200078e0016 */
[----:B------:R-:W3:Y:S04]  /*02d0*/  @P4 LDG.E.128 R16, desc[UR30][R14.64] ;  /* 0x0000001e0e104981 */ /* 0x000ee8000c1e1d00 */
[----:B------:R4:W3:Y:S01]  /*02e0*/  @P3 LDG.E.128 R8, desc[UR30][R22.64] ;  /* 0x0000001e16083981 */ /* 0x0008e2000c1e1d00 */
[C---:B------:R-:W-:Y:S01]  /*02f0*/  LOP3.LUT R5, R4.reuse, 0x18, RZ, 0xc0, !PT ;  /* 0x0000001804057812 */ /* 0x040fe200078ec0ff */
[----:B------:R-:W-:Y:S01]  /*0300*/  UMOV UR5, 0x400 ;  /* 0x0000040000057882 */ /* 0x000fe20000000000 */
[----:B------:R-:W-:Y:S01]  /*0310*/  SHF.R.S32.HI R3, RZ, 0x5, R4 ;  /* 0x00000005ff037819 */ /* 0x000fe20000011404 */
[----:B------:R-:W-:Y:S01]  /*0320*/  UIMAD.WIDE UR8, UR7, 0x2, UR8 ;  /* 0x00000002070878a5 */ /* 0x000fe2000f8e0208 */
[----:B------:R-:W-:Y:S01]  /*0330*/  LOP3.LUT R41, R4, 0x80, RZ, 0xc0, !PT ;  /* 0x0000008004297812 */ /* 0x000fe200078ec0ff */
[----:B------:R-:W-:Y:S01]  /*0340*/  IMAD R12, R5, 0x9, RZ ;  /* 0x00000009050c7824 */ /* 0x000fe200078e02ff */
[----:B------:R-:W-:Y:S01]  /*0350*/  SGXT R3, R3, 0x1 ;  /* 0x000000010303781a */ /* 0x000fe20000000200 */
[----:B------:R-:W-:Y:S01]  /*0360*/  USHF.L.U32 UR7, UR6, 0x7, URZ ;  /* 0x0000000706077899 */ /* 0x000fe2000800063f */
[----:B------:R-:W-:Y:S01]  /*0370*/  LOP3.LUT R5, R13, 0x200, RZ, 0xc0, !PT ;  /* 0x000002000d057812 */ /* 0x000fe200078ec0ff */
[----:B----4-:R-:W-:Y:S01]  /*0380*/  IMAD.SHL.U32 R22, R41, 0x8, RZ ;  /* 0x0000000829167824 */ /* 0x010fe200078e00ff */
[C---:B------:R-:W-:Y:S01]  /*0390*/  LOP3.LUT R24, R12.reuse, 0x38, R13, 0x78, !PT ;  /* 0x000000380c187812 */ /* 0x040fe200078e780d */
[----:B--2---:R-:W-:Y:S01]  /*03a0*/  ULEA UR5, UR4, UR5, 0x18 ;  /* 0x0000000504057291 */ /* 0x004fe2000f8ec03f */
[----:B------:R-:W-:Y:S01]  /*03b0*/  LOP3.LUT R3, R3, 0x120, RZ, 0xc0, !PT ;  /* 0x0000012003037812 */ /* 0x000fe200078ec0ff */
[----:B------:R-:W-:Y:S01]  /*03c0*/  ULOP3.LUT UR4, UR10, 0x1f, URZ, 0xc0, !UPT ;  /* 0x0000001f0a047892 */ /* 0x000fe2000f8ec03f */
[----:B------:R-:W-:Y:S01]  /*03d0*/  LOP3.LUT R12, R12, 0x800, R7, 0x1e, !PT ;  /* 0x000008000c0c7812 */ /* 0x000fe200078e1e07 */
[----:B------:R-:W-:Y:S01]  /*03e0*/  UIMAD.WIDE UR24, UR7, 0x2, UR24 ;  /* 0x00000002071878a5 */ /* 0x000fe2000f8e0218 */
[----:B------:R-:W-:Y:S01]  /*03f0*/  LOP3.LUT R5, R5, R24, R3, 0xf6, !PT ;  /* 0x0000001805057212 */ /* 0x000fe200078ef603 */
[----:B------:R-:W-:Y:S01]  /*0400*/  UIMAD.WIDE.U32 UR8, UR4, 0x2, UR8 ;  /* 0x00000002040878a5 */ /* 0x000fe2000f8e0008 */
[----:B------:R-:W-:Y:S01]  /*0410*/  LOP3.LUT R12, R12, R3, RZ, 0x3c, !PT ;  /* 0x000000030c0c7212 */ /* 0x000fe200078e3cff */
[----:B------:R-:W-:Y:S01]  /*0420*/  IMAD R42, R42, 0x40, R7 ;  /* 0x000000402a2a7824 */ /* 0x000fe200078e0207 */
[----:B------:R-:W-:-:S02]  /*0430*/  LOP3.LUT R5, R5, R22, RZ, 0xfc, !PT ;  /* 0x0000001605057212 */ /* 0x000fc400078efcff */
[--C-:B------:R-:W-:Y:S02]  /*0440*/  LOP3.LUT R3, R12, 0x200, R13.reuse, 0xf8, !PT ;  /* 0x000002000c037812 */ /* 0x100fe400078ef80d */
[----:B------:R-:W-:Y:S02]  /*0450*/  LEA R14, R5, UR5, 0x1 ;  /* 0x00000005050e7c11 */ /* 0x000fe4000f8e08ff */
[----:B------:R-:W-:Y:S02]  /*0460*/  LOP3.LUT R3, R3, R22, RZ, 0xfc, !PT ;  /* 0x0000001603037212 */ /* 0x000fe400078efcff */
[--C-:B------:R-:W-:Y:S02]  /*0470*/  LOP3.LUT R5, R6, 0x38, R13.reuse, 0xf8, !PT ;  /* 0x0000003806057812 */ /* 0x100fe400078ef80d */
[----:B------:R-:W-:Y:S02]  /*0480*/  LEA R12, R3, UR5, 0x1 ;  /* 0x00000005030c7c11 */ /* 0x000fe4000f8e08ff */
[----:B------:R-:W-:-:S02]  /*0490*/  LOP3.LUT R3, R20, 0x38, R13, 0xf8, !PT ;  /* 0x0000003814037812 */ /* 0x000fc400078ef80d */
[----:B------:R-:W-:Y:S02]  /*04a0*/  LEA R21, R42, UR5, 0x1 ;  /* 0x000000052a157c11 */ /* 0x000fe4000f8e08ff */
[----:B------:R-:W-:Y:S01]  /*04b0*/  PRMT R43, RZ, 0x7610, R43 ;  /* 0x00007610ff2b7816 */ /* 0x000fe2000000002b */
[C---:B------:R-:W-:Y:S01]  /*04c0*/  IMAD.SHL.U32 R15, R4.reuse, 0x40, RZ ;  /* 0x00000040040f7824 */ /* 0x040fe200078e00ff */
[--C-:B------:R-:W-:Y:S02]  /*04d0*/  SHF.R.U32.HI R24, RZ, 0x1, R4.reuse ;  /* 0x00000001ff187819 */ /* 0x100fe40000011604 */
[----:B------:R-:W-:Y:S02]  /*04e0*/  SHF.R.U32.HI R23, RZ, 0x5, R4 ;  /* 0x00000005ff177819 */ /* 0x000fe40000011604 */
[----:B------:R-:W-:Y:S01]  /*04f0*/  LOP3.LUT R15, R15, 0x3c0, RZ, 0xc0, !PT ;  /* 0x000003c00f0f7812 */ /* 0x000fe200078ec0ff */
[----:B------:R-:W-:Y:S01]  /*0500*/  IMAD.SHL.U32 R4, R4, 0x20, RZ ;  /* 0x0000002004047824 */ /* 0x000fe200078e00ff */
[----:B------:R-:W-:-:S02]  /*0510*/  LOP3.LUT R22, R22, 0x1f8, R13, 0xf8, !PT ;  /* 0x000001f816167812 */ /* 0x000fc400078ef80d */
[----:B------:R-:W-:Y:S02]  /*0520*/  LOP3.LUT R15, R15, 0x8, R24, 0xf8, !PT ;  /* 0x000000080f0f7812 */ /* 0x000fe400078ef818 */
[----:B------:R-:W-:Y:S02]  /*0530*/  LOP3.LUT R22, R22, 0x200, R13, 0xf8, !PT ;  /* 0x0000020016167812 */ /* 0x000fe400078ef80d */
[----:B------:R-:W-:Y:S01]  /*0540*/  LOP3.LUT R15, R15, 0xc00, R4, 0xf8, !PT ;  /* 0x00000c000f0f7812 */ /* 0x000fe200078ef804 */
[----:B------:R-:W-:-:S03]  /*0550*/  UIADD3 UR4, UR5, 0x6400, URZ ;  /* 0x0000640005047890 */ /* 0x000fc6000fffe03f */
[----:B------:R-:W-:Y:S01]  /*0560*/  SHF.R.U32.HI R13, RZ, 0x2, R15 ;  /* 0x00000002ff0d7819 */ /* 0x000fe2000001160f */
[----:B------:R-:W-:Y:S01]  /*0570*/  UIADD3 UR33, UR5, 0x4000, URZ ;  /* 0x0000400005217890 */ /* 0x000fe2000fffe03f */
[--C-:B------:R-:W-:Y:S02]  /*0580*/  LOP3.LUT R4, R20, 0x40, R7.reuse, 0xfe, !PT ;  /* 0x0000004014047812 */ /* 0x100fe400078efe07 */
[----:B------:R-:W-:Y:S02]  /*0590*/  LOP3.LUT R6, R6, 0x40, R7, 0xfe, !PT ;  /* 0x0000004006067812 */ /* 0x000fe400078efe07 */
[----:B------:R-:W-:Y:S02]  /*05a0*/  LOP3.LUT R13, R13, 0x3f0, RZ, 0xc0, !PT ;  /* 0x000003f00d0d7812 */ /* 0x000fe400078ec0ff */
[----:B------:R-:W-:Y:S01]  /*05b0*/  SHF.R.U32.HI R7, RZ, 0x2, R22 ;  /* 0x00000002ff077819 */ /* 0x000fe20000011616 */
[----:B------:R-:W-:Y:S01]  /*05c0*/  USHF.R.U32.HI UR4, URZ, 0x4, UR4 ;  /* 0x000000043f047899 */ /* 0x000fe20008011604 */
[----:B------:R-:W-:Y:S01]  /*05d0*/  R2UR UR32, R23 ;  /* 0x00000000172072ca */ /* 0x000fe200000e0000 */
[----:B------:R-:W-:Y:S01]  /*05e0*/  UIADD3 UR10, UR5, 0x6460, URZ ;  /* 0x00006460050a7890 */ /* 0x000fe2000fffe03f */
[----:B------:R-:W-:Y:S01]  /*05f0*/  LOP3.LUT R7, R7, 0x1f0, RZ, 0xc0, !PT ;  /* 0x000001f007077812 */ /* 0x000fe200078ec0ff */
[----:B------:R-:W-:-:S02]  /*0600*/  USGXT.U32 UR4, UR4, 0xe ;  /* 0x0000000e0404789a */ /* 0x000fc40008000000 */
[----:B------:R-:W-:Y:S02]  /*0610*/  USHF.R.U32.HI UR10, URZ, 0x4, UR10 ;  /* 0x000000043f0a7899 */ /* 0x000fe4000801160a */
[----:B------:R-:W-:Y:S01]  /*0620*/  VIADD R7, R7, UR33 ;  /* 0x0000002107077c36 */ /* 0x000fe20008000000 */
[----:B------:R-:W-:Y:S01]  /*0630*/  ULOP3.LUT UR11, UR4, 0x2000000, URZ, 0xfc, !UPT ;  /* 0x02000000040b7892 */ /* 0x000fe2000f8efc3f */
[----:B------:R-:W-:Y:S01]  /*0640*/  SHF.L.U64.HI R47, R48, 0x5, R49 ;  /* 0x00000005302f7819 */ /* 0x000fe20000010231 */
[----:B------:R-:W-:Y:S01]  /*0650*/  USGXT.U32 UR10, UR10, 0xe ;  /* 0x0000000e0a0a789a */ /* 0x000fe20008000000 */
[----:B------:R-:W-:Y:S01]  /*0660*/  IMAD R40, R22, 0x2, R7 ;  /* 0x0000000216287824 */ /* 0x000fe200078e0207 */
[----:B------:R-:W-:Y:S01]  /*0670*/  SEL R46, RZ, 0x10, !P4 ;  /* 0x00000010ff2e7807 */ /* 0x000fe20006000000 */
[--C-:B------:R-:W-:Y:S01]  /*0680*/  IMAD.MOV.U32 R7, RZ, RZ, R0.reuse ;  /* 0x000000ffff077224 */ /* 0x100fe200078e0000 */
[----:B------:R-:W-:Y:S01]  /*0690*/  SEL R45, RZ, 0x10, !P3 ;  /* 0x00000010ff2d7807 */ /* 0x000fe20005800000 */
[----:B------:R-:W-:-:S02]  /*06a0*/  IMAD.MOV.U32 R51, RZ, RZ, R0 ;  /* 0x000000ffff337224 */ /* 0x000fc400078e0000 */
[----:B------:R-:W-:Y:S02]  /*06b0*/  IMAD.MOV.U32 R53, RZ, RZ, R2 ;  /* 0x000000ffff357224 */ /* 0x000fe400078e0002 */
[----:B------:R-:W-:Y:S02]  /*06c0*/  IMAD.MOV.U32 R55, RZ, RZ, R0 ;  /* 0x000000ffff377224 */ /* 0x000fe400078e0000 */
[----:B------:R-:W-:Y:S02]  /*06d0*/  IMAD.MOV.U32 R57, RZ, RZ, R2 ;  /* 0x000000ffff397224 */ /* 0x000fe400078e0002 */
[----:B------:R-:W-:Y:S02]  /*06e0*/  IMAD.MOV.U32 R52, RZ, RZ, R4 ;  /* 0x000000ffff347224 */ /* 0x000fe400078e0004 */
[----:B------:R-:W-:Y:S02]  /*06f0*/  IMAD.MOV.U32 R54, RZ, RZ, R6 ;  /* 0x000000ffff367224 */ /* 0x000fe400078e0006 */
[----:B------:R-:W-:-:S02]  /*0700*/  IMAD.MOV.U32 R56, RZ, RZ, R3 ;  /* 0x000000ffff387224 */ /* 0x000fc400078e0003 */
[----:B------:R-:W-:Y:S01]  /*0710*/  IMAD.MOV.U32 R58, RZ, RZ, R5 ;  /* 0x000000ffff3a7224 */ /* 0x000fe200078e0005 */
[----:B------:R-:W-:Y:S01]  /*0720*/  UMOV UR28, 0x1 ;  /* 0x00000001001c7882 */ /* 0x000fe20000000000 */
[----:B------:R-:W-:Y:S01]  /*0730*/  UMOV UR29, 0xffffffff ;  /* 0xffffffff001d7882 */ /* 0x000fe20000000000 */
[----:B------:R-:W-:Y:S02]  /*0740*/  UPLOP3.LUT UP0, UPT, UPT, UPT, UPT, 0x80, 0x0 ;  /* 0x000000000000789c */ /* 0x000fe40003f0f070 */
[----:B------:R-:W-:Y:S02]  /*0750*/  UIMAD.WIDE UR26, UR7, 0x2, UR26 ;  /* 0x00000002071a78a5 */ /* 0x000fe4000f8e021a */
[----:B------:R-:W-:Y:S01]  /*0760*/  ULOP3.LUT UR20, UR10, 0x2000000, URZ, 0xfc, !UPT ;  /* 0x020000000a147892 */ /* 0x000fe2000f8efc3f */
[----:B------:R-:W-:Y:S01]  /*0770*/  UMOV UR34, 0x80 ;  /* 0x0000008000227882 */ /* 0x000fe20000000000 */
[----:B------:R-:W-:Y:S01]  /*0780*/  UMOV UR4, URZ ;  /* 0x0000003f00047c82 */ /* 0x000fe20008000000 */
[----:B------:R-:W-:Y:S01]  /*0790*/  UMOV UR13, 0x40000040 ;  /* 0x40000040000d7882 */ /* 0x000fe20000000000 */
[----:B------:R-:W-:Y:S01]  /*07a0*/  UMOV UR17, 0x40000040 ;  /* 0x4000004000117882 */ /* 0x000fe20000000000 */
[----:B------:R-:W-:Y:S01]  /*07b0*/  UMOV UR21, 0x40000040 ;  /* 0x4000004000157882 */ /* 0x000fe20000000000 */
[----:B---3--:R2:W-:Y:S04]  /*07c0*/  STS.128 [R14+0x6400], R16 ;  /* 0x006400100e007388 */ /* 0x0085e80000000c00 */
[----:B------:R3:W-:Y:S01]  /*07d0*/  STS.128 [R12+0x6400], R8 ;  /* 0x006400080c007388 */ /* 0x0007e20000000c00 */
[----:B--2---:R-:W-:-:S02]  /*07e0*/  LEA R16, P0, R48, UR8, 0x6 ;  /* 0x0000000830107c11 */ /* 0x004fc4000f8030ff */
[----:B------:R-:W-:Y:S01]  /*07f0*/  LEA R18, P1, R50, UR8, 0x6 ;  /* 0x0000000832127c11 */ /* 0x000fe2000f8230ff */
[C---:B---3--:R-:W-:Y:S01]  /*0800*/  IMAD.SHL.U32 R8, R3.reuse, 0x2, RZ ;  /* 0x0000000203087824 */ /* 0x048fe200078e00ff */
[----:B------:R-:W-:Y:S01]  /*0810*/  SHF.L.U64.HI R9, R3, 0x1, R0 ;  /* 0x0000000103097819 */ /* 0x000fe20000010200 */
[C---:B------:R-:W-:Y:S01]  /*0820*/  IMAD.SHL.U32 R10, R5.reuse, 0x2, RZ ;  /* 0x00000002050a7824 */ /* 0x040fe200078e00ff */
[----:B------:R-:W-:Y:S02]  /*0830*/  SHF.L.U64.HI R11, R5, 0x1, R2 ;  /* 0x00000001050b7819 */ /* 0x000fe40000010202 */
[----:B------:R-:W-:Y:S02]  /*0840*/  IADD3 R8, P2, R8, UR24, RZ ;  /* 0x0000001808087c10 */ /* 0x000fe4000ff5e0ff */
[----:B------:R-:W-:Y:S02]  /*0850*/  IADD3 R10, P5, R10, UR24, RZ ;  /* 0x000000180a0a7c10 */ /* 0x000fe4000ffbe0ff */
[----:B------:R-:W-:-:S02]  /*0860*/  IADD3.X R9, R9, UR25, RZ, P2, !PT ;  /* 0x0000001909097c10 */ /* 0x000fc400097fe4ff */
[----:B------:R-:W-:Y:S02]  /*0870*/  IADD3.X R11, R11, UR25, RZ, P5, !PT ;  /* 0x000000190b0b7c10 */ /* 0x000fe4000affe4ff */
[--C-:B------:R-:W-:Y:S01]  /*0880*/  LEA.HI.X R17, R48, UR9, R49.reuse, 0x6, P0 ;  /* 0x0000000930117c11 */ /* 0x100fe200080f3431 */
[----:B------:R-:W-:Y:S01]  /*0890*/  @!PT LDS RZ, [RZ] ;  /* 0x00000000fffff984 */ /* 0x000fe20000000800 */
[----:B------:R-:W-:Y:S01]  /*08a0*/  @!PT LDS RZ, [RZ] ;  /* 0x00000000fffff984 */ /* 0x000fe20000000800 */
[----:B------:R-:W-:Y:S01]  /*08b0*/  @!PT LDS RZ, [RZ] ;  /* 0x00000000fffff984 */ /* 0x000fe20000000800 */
[----:B------:R-:W-:Y:S01]  /*08c0*/  LDGSTS.E.BYPASS.128 [R21], desc[UR30][R8.64], P4 ;  /* 0x0000000008157fae */ /* 0x000fe2000a101c5e */
[----:B------:R-:W-:-:S03]  /*08d0*/  LEA.HI.X R19, R50, UR9, R49, 0x6, P1 ;  /* 0x0000000932137c11 */ /* 0x000fc600088f3431 */
[----:B------:R-:W-:Y:S04]  /*08e0*/  LDGSTS.E.BYPASS.128 [R21+0x1000], desc[UR30][R10.64], P3 ;  /* 0x010000000a157fae */ /* 0x000fe80009901c5e */
[----:B------:R-:W0:Y:S04]  /*08f0*/  LDGDEPBAR ;  /* 0x00000000000079af */ /* 0x000e280000000000 */
[----:B------:R2:W5:Y:S04]  /*0900*/  @P4 LDG.E.U16 R44, desc[UR30][R16.64] ;  /* 0x0000001e102c4981 */ /* 0x000568000c1e1500 */
[----:B------:R-:W5:Y:S01]  /*0910*/  @P3 LDG.E.U16 R43, desc[UR30][R18.64] ;  /* 0x0000001e122b3981 */ /* 0x000f62000c1e1500 */
[----:B------:R-:W-:Y:S01]  /*0920*/  UIADD3 UR8, UR5, 0x6420, URZ ;  /* 0x0000642005087890 */ /* 0x000fe2000fffe03f */
[----:B------:R-:W-:Y:S01]  /*0930*/  SHF.L.U64.HI R49, R50, 0x5, R49 ;  /* 0x0000000532317819 */ /* 0x000fe20000010231 */
[----:B------:R-:W-:Y:S01]  /*0940*/  UIADD3 UR9, UR5, 0x6440, URZ ;  /* 0x0000644005097890 */ /* 0x000fe2000fffe03f */
[----:B------:R-:W-:Y:S01]  /*0950*/  BAR.SYNC.DEFER_BLOCKING 0x0 ;  /* 0x0000000000007b1d */ /* 0x000fe20000010000 */
[----:B------:R-:W-:Y:S01]  /*0960*/  USHF.R.U32.HI UR8, URZ, 0x4, UR8 ;  /* 0x000000043f087899 */ /* 0x000fe20008011608 */
[----:B--2---:R-:W-:Y:S01]  /*0970*/  LOP3.LUT R16, R22, 0x800, RZ, 0xfc, !PT ;  /* 0x0000080016107812 */ /* 0x004fe200078efcff */
[----:B------:R-:W-:Y:S01]  /*0980*/  USHF.R.U32.HI UR9, URZ, 0x4, UR9 ;  /* 0x000000043f097899 */ /* 0x000fe20008011609 */
[----:B------:R-:W-:Y:S01]  /*0990*/  IMAD.SHL.U32 R48, R48, 0x20, RZ ;  /* 0x0000002030307824 */ /* 0x000fe200078e00ff */
[----:B------:R-:W-:Y:S01]  /*09a0*/  USGXT.U32 UR8, UR8, 0xe ;  /* 0x0000000e0808789a */ /* 0x000fe20008000000 */
[----:B------:R-:W-:Y:S01]  /*09b0*/  SHF.R.U32.HI R17, RZ, 0x2, R16 ;  /* 0x00000002ff117819 */ /* 0x000fe20000011610 */
[----:B------:R-:W-:Y:S01]  /*09c0*/  VIADD R16, R13, UR33 ;  /* 0x000000210d107c36 */ /* 0x000fe20008000000 */
[----:B------:R-:W-:Y:S01]  /*09d0*/  USGXT.U32 UR9, UR9, 0xe ;  /* 0x0000000e0909789a */ /* 0x000fe20008000000 */
[----:B------:R-:W-:Y:S01]  /*09e0*/  IMAD.SHL.U32 R50, R50, 0x20, RZ ;  /* 0x0000002032327824 */ /* 0x000fe200078e00ff */
[----:B------:R-:W-:Y:S01]  /*09f0*/  LOP3.LUT R17, R17, 0x3f0, RZ, 0xc0, !PT ;  /* 0x000003f011117812 */ /* 0x000fe200078ec0ff */
[----:B------:R-:W-:Y:S01]  /*0a00*/  IMAD R16, R15, 0x2, R16 ;  /* 0x000000020f107824 */ /* 0x000fe200078e0210 */
[----:B------:R-:W-:Y:S01]  /*0a10*/  PLOP3.LUT P2, PT, P4, PT, PT, 0x80, 0x0 ;  /* 0x000000000000781c */ /* 0x000fe2000274f070 */
[----:B------:R-:W-:Y:S01]  /*0a20*/  IMAD.MOV.U32 R13, RZ, RZ, R5 ;  /* 0x000000ffff0d7224 */ /* 0x000fe200078e0005 */
[----:B------:R-:W-:Y:S01]  /*0a30*/  PLOP3.LUT P1, PT, P3, PT, PT, 0x80, 0x0 ;  /* 0x000000000000781c */ /* 0x000fe20001f2f070 */
[----:B------:R-:W-:Y:S01]  /*0a40*/  VIADD R15, R17, UR33 ;  /* 0x00000021110f7c36 */ /* 0x000fe20008000000 */
[----:B------:R-:W-:Y:S01]  /*0a50*/  LEA.HI R41, R41, R16, RZ, 0x1f ;  /* 0x0000001029297211 */ /* 0x000fe200078ff8ff */
[----:B------:R-:W-:Y:S01]  /*0a60*/  ULOP3.LUT UR12, UR8, 0x2000000, URZ, 0xfc, !UPT ;  /* 0x02000000080c7892 */ /* 0x000fe2000f8efc3f */
[----:B------:R-:W-:Y:S01]  /*0a70*/  PLOP3.LUT P0, PT, P4, PT, PT, 0x80, 0x0 ;  /* 0x000000000000781c */ /* 0x000fe2000270f070 */
[----:B------:R-:W-:Y:S01]  /*0a80*/  IMAD R15, R22, 0x2, R15 ;  /* 0x00000002160f7824 */ /* 0x000fe200078e020f */
[----:B------:R-:W-:Y:S01]  /*0a90*/  PLOP3.LUT P5, PT, P3, PT, PT, 0x80, 0x0 ;  /* 0x000000000000781c */ /* 0x000fe20001faf070 */
[----:B------:R-:W-:Y:S01]  /*0aa0*/  ULOP3.LUT UR16, UR9, 0x2000000, URZ, 0xfc, !UPT ;  /* 0x0200000009107892 */ /* 0x000fe2000f8efc3f */
[----:B------:R-:W-:Y:S01]  /*0ab0*/  UMOV UR8, UR11 ;  /* 0x0000000b00087c82 */ /* 0x000fe20008000000 */
[----:B------:R-:W-:Y:S01]  /*0ac0*/  @!PT LDS RZ, [RZ] ;  /* 0x00000000fffff984 */ /* 0x000fe20000000800 */
[----:B------:R-:W-:Y:S01]  /*0ad0*/  @!PT LDS RZ, [RZ] ;  /* 0x00000000fffff984 */ /* 0x000fe20000000800 */
[----:B------:R-:W-:Y:S01]  /*0ae0*/  @!PT LDS RZ, [RZ] ;  /* 0x00000000fffff984 */ /* 0x000fe20000000800 */
[----:B------:R2:W-:Y:S01]  /*0af0*/  LDGSTS.E.BYPASS.128 [R21+0x2000], desc[UR30][R8.64+0x80], P4 ;  /* 0x0200008008157fae */ /* 0x0005e2000a101c5e */
[----:B------:R-:W-:-:S03]  /*0b00*/  UMOV UR9, 0x40000040 ;  /* 0x4000004000097882 */ /* 0x000fc60000000000 */
[----:B------:R3:W-:Y:S04]  /*0b10*/  LDGSTS.E.BYPASS.128 [R21+0x3000], desc[UR30][R10.64+0x80], P3 ;  /* 0x030000800a157fae */ /* 0x0007e80009901c5e */
[----:B------:R-:W0:Y:S01]  /*0b20*/  LDGDEPBAR ;  /* 0x00000000000079af */ /* 0x000e220000000000 */
[----:B--2---:R-:W-:Y:S02]  /*0b30*/  IMAD.MOV.U32 R8, RZ, RZ, R2 ;  /* 0x000000ffff087224 */ /* 0x004fe400078e0002 */
[----:B------:R-:W-:Y:S02]  /*0b40*/  IMAD.MOV.U32 R9, RZ, RZ, R0 ;  /* 0x000000ffff097224 */ /* 0x000fe400078e0000 */
[----:B---3--:R-:W-:Y:S02]  /*0b50*/  IMAD.MOV.U32 R11, RZ, RZ, R2 ;  /* 0x000000ffff0b7224 */ /* 0x008fe400078e0002 */
[----:B-1----:R-:W-:-:S07]  /*0b60*/  IMAD.MOV.U32 R10, RZ, RZ, R3 ;  /* 0x000000ffff0a7224 */ /* 0x002fce00078e0003 */
.L_x_0:
[----:B------:R-:W-:-:S04]  /*0b70*/  DEPBAR.LE SB0, 0x1 ;  /* 0x000080400000791a */ /* 0x000fc80000000000 */
[----:B------:R-:W-:Y:S01]  /*0b80*/  UIADD3 UR29, UR29, 0x1, URZ ;  /* 0x000000011d1d7890 */ /* 0x000fe2000fffe03f */
[----:B------:R-:W-:Y:S01]  /*0b90*/  UMOV UR11, 0x40000040 ;  /* 0x40000040000b7882 */ /* 0x000fe20000000000 */
[----:B------:R-:W-:Y:S02]  /*0ba0*/  UMOV UR15, 0x40000040 ;  /* 0x40000040000f7882 */ /* 0x000fe40000000000 */
[----:B------:R-:W-:Y:S01]  /*0bb0*/  UISETP.GT.AND UP1, UPT, UR29, 0x1, UPT ;  /* 0x000000011d00788c */ /* 0x000fe2000bf24270 */
[----:B------:R-:W-:Y:S01]  /*0bc0*/  UMOV UR19, 0x40000040 ;  /* 0x4000004000137882 */ /* 0x000fe20000000000 */
[----:B------:R-:W-:Y:S02]  /*0bd0*/  UMOV UR23, 0x40000040 ;  /* 0x4000004000177882 */ /* 0x000fe40000000000 */
[----:B------:R-:W-:Y:S02]  /*0be0*/  USEL UR29, UR29, URZ, !UP1 ;  /* 0x0000003f1d1d7287 */ /* 0x000fe4000c800000 */
[----:B------:R-:W-:-:S02]  /*0bf0*/  UIADD3 UR28, UR28, 0x1, URZ ;  /* 0x000000011c1c7890 */ /* 0x000fc4000fffe03f */
[----:B------:R-:W-:Y:S02]  /*0c00*/  ULEA UR10, UR29, UR5, 0xd ;  /* 0x000000051d0a7291 */ /* 0x000fe4000f8e683f */
[----:B------:R-:W-:-:S04]  /*0c10*/  UISETP.GT.AND UP1, UPT, UR28, 0x1, UPT ;  /* 0x000000011c00788c */ /* 0x000fc8000bf24270 */
[----:B------:R-:W-:Y:S01]  /*0c20*/  LEA R24, R42, UR10, 0x1 ;  /* 0x0000000a2a187c11 */ /* 0x000fe2000f8e08ff */
[----:B------:R-:W-:Y:S01]  /*0c30*/  BAR.SYNC.DEFER_BLOCKING 0x0 ;  /* 0x0000000000007b1d */ /* 0x000fe20000010000 */
[----:B------:R-:W-:Y:S02]  /*0c40*/  USHF.L.U32 UR10, UR32, 0x4, URZ ;  /* 0x00000004200a7899 */ /* 0x000fe4000800063f */
[----:B------:R-:W-:Y:S02]  /*0c50*/  USEL UR28, UR28, URZ, !UP1 ;  /* 0x0000003f1c1c7287 */ /* 0x000fe4000c800000 */
[----:B------:R-:W-:-:S04]  /*0c60*/  ULOP3.LUT UR10, UR10, 0x40, URZ, 0xc0, !UPT ;  /* 0x000000400a0a7892 */ /* 0x000fc8000f8ec03f */
[----:B------:R-:W-:-:S04]  /*0c70*/  UIADD3 UR22, UR33, UR10, URZ ;  /* 0x0000000a21167290 */ /* 0x000fc8000fffe03f */
[----:B------:R-:W-:-:S04]  /*0c80*/  USHF.R.U32.HI UR10, URZ, 0x4, UR22 ;  /* 0x000000043f0a7899 */ /* 0x000fc80008011616 */
[----:B------:R-:W-:-:S04]  /*0c90*/  USGXT.U32 UR10, UR10, 0xe ;  /* 0x0000000e0a0a789a */ /* 0x000fc80008000000 */
[----:B------:R-:W-:Y:S01]  /*0ca0*/  ULOP3.LUT UR10, UR10, 0x2000000, URZ, 0xfc, !UPT ;  /* 0x020000000a0a7892 */ /* 0x000fe2000f8efc3f */
[----:B--2---:R-:W1:Y:S04]  /*0cb0*/  LDS.128 R20, [R24] ;  /* 0x0000000018147984 */ /* 0x004e680000000c00 */
[----:B------:R-:W2:Y:S01]  /*0cc0*/  LDS.128 R16, [R24+0x1000] ;  /* 0x0010000018107984 */ /* 0x000ea20000000c00 */
[-C--:B-1---5:R-:W-:Y:S02]  /*0cd0*/  HMUL2.BF16_V2 R23, R23, R44.reuse.H0_H0 ;  /* 0x2000002c17177232 */ /* 0x0a2fe40000200000 */
[-C--:B------:R-:W-:Y:S02]  /*0ce0*/  HMUL2.BF16_V2 R22, R22, R44.reuse.H0_H0 ;  /* 0x2000002c16167232 */ /* 0x080fe40000200000 */
[----:B------:R-:W-:-:S02]  /*0cf0*/  HMUL2.BF16_V2 R21, R21, R44.H0_H0 ;  /* 0x2000002c15157232 */ /* 0x000fc40000200000 */
[----:B------:R-:W-:Y:S02]  /*0d00*/  HMUL2.BF16_V2 R20, R20, R44.H0_H0 ;  /* 0x2000002c14147232 */ /* 0x000fe40000200000 */
[-C--:B--2---:R-:W-:Y:S02]  /*0d10*/  HMUL2.BF16_V2 R19, R19, R43.reuse.H0_H0 ;  /* 0x2000002b13137232 */ /* 0x084fe40000200000 */
[-C--:B------:R-:W-:Y:S01]  /*0d20*/  HMUL2.BF16_V2 R18, R18, R43.reuse.H0_H0 ;  /* 0x2000002b12127232 */ /* 0x080fe20000200000 */
[----:B------:R-:W-:Y:S01]  /*0d30*/  STS.128 [R14+0x4000], R20 ;  /* 0x004000140e007388 */ /* 0x000fe20000000c00 */
[-C--:B------:R-:W-:Y:S02]  /*0d40*/  HMUL2.BF16_V2 R17, R17, R43.reuse.H0_H0 ;  /* 0x2000002b11117232 */ /* 0x080fe40000200000 */
[----:B------:R-:W-:-:S05]  /*0d50*/  HMUL2.BF16_V2 R16, R16, R43.H0_H0 ;  /* 0x2000002b10107232 */ /* 0x000fca0000200000 */
[----:B------:R-:W-:Y:S01]  /*0d60*/  STS.128 [R12+0x4000], R16 ;  /* 0x004000100c007388 */ /* 0x000fe20000000c00 */
[----:B------:R-:W-:Y:S01]  /*0d70*/  @!PT LDS RZ, [RZ] ;  /* 0x00000000fffff984 */ /* 0x000fe20000000800 */
[----:B------:R-:W-:Y:S01]  /*0d80*/  @!PT LDS RZ, [RZ] ;  /* 0x00000000fffff984 */ /* 0x000fe20000000800 */
[----:B------:R-:W-:Y:S01]  /*0d90*/  @!PT LDS RZ, [RZ] ;  /* 0x00000000fffff984 */ /* 0x000fe20000000800 */
[----:B------:R-:W-:Y:S01]  /*0da0*/  @!PT LDS RZ, [RZ] ;  /* 0x00000000fffff984 */ /* 0x000fe20000000800 */
[----:B------:R1:W-:Y:S06]  /*0db0*/  MEMBAR.ALL.CTA ;  /* 0x0000000000007992 */ /* 0x0003ec0000008000 */
[----:B-1----:R-:W1:Y:S02]  /*0dc0*/  FENCE.VIEW.ASYNC.S ;  /* 0x00000000000073c6 */ /* 0x002e640000000000 */
[----:B-1----:R-:W-:Y:S06]  /*0dd0*/  BAR.SYNC.DEFER_BLOCKING 0x0 ;  /* 0x0000000000007b1d */ /* 0x002fec0000010000 */
[----:B------:R-:W-:-:S06]  /*0de0*/  WARPGROUP.ARRIVE ;  /* 0x00000000000079c5 */ /* 0x000fcc0000000000 */
[----:B------:R-:W-:Y:S01]  /*0df0*/  HGMMA.64x32x16.F32.BF16 R24, gdesc[UR8].tnspB, RZ, !UPT ;  /* 0x40600000081879f0 */ /* 0x000fe2000c7018ff */
[----:B------:R-:W-:-:S04]  /*0e00*/  UIADD3 UR10, UR22, 0x800, URZ ;  /* 0x00000800160a7890 */ /* 0x000fc8000fffe03f */
[----:B------:R-:W-:-:S04]  /*0e10*/  USHF.R.U32.HI UR10, URZ, 0x4, UR10 ;  /* 0x000000043f0a7899 */ /* 0x000fc8000801160a */
[----:B------:R-:W-:-:S04]  /*0e20*/  USGXT.U32 UR10, UR10, 0xe ;  /* 0x0000000e0a0a789a */ /* 0x000fc80008000000 */
[----:B------:R-:W-:Y:S02]  /*0e30*/  ULOP3.LUT UR14, UR10, 0x2000000, URZ, 0xfc, !UPT ;  /* 0x020000000a0e7892 */ /* 0x000fe4000f8efc3f */
[----:B------:R-:W-:Y:S02]  /*0e40*/  UIADD3 UR10, UR22, 0x1000, URZ ;  /* 0x00001000160a7890 */ /* 0x000fe4000fffe03f */
[----:B------:R-:W-:Y:S02]  /*0e50*/  UIADD3 UR22, UR22, 0x1800, URZ ;  /* 0x0000180016167890 */ /* 0x000fe4000fffe03f */
[----:B------:R-:W-:-:S04]  /*0e60*/  USHF.R.U32.HI UR10, URZ, 0x4, UR10 ;  /* 0x000000043f0a7899 */ /* 0x000fc8000801160a */
[----:B------:R-:W-:-:S04]  /*0e70*/  USGXT.U32 UR10, UR10, 0xe ;  /* 0x0000000e0a0a789a */ /* 0x000fc80008000000 */
[----:B------:R-:W-:Y:S02]  /*0e80*/  ULOP3.LUT UR18, UR10, 0x2000000, URZ, 0xfc, !UPT ;  /* 0x020000000a127892 */ /* 0x000fe4000f8efc3f */
[----:B------:R-:W-:-:S04]  /*0e90*/  USHF.R.U32.HI UR10, URZ, 0x4, UR22 ;  /* 0x000000043f0a7899 */ /* 0x000fc80008011616 */
[----:B------:R-:W-:-:S04]  /*0ea0*/  USGXT.U32 UR10, UR10, 0xe ;  /* 0x0000000e0a0a789a */ /* 0x000fc80008000000 */
[----:B------:R-:W-:Y:S02]  /*0eb0*/  ULOP3.LUT UR22, UR10, 0x2000000, URZ, 0xfc, !UPT ;  /* 0x020000000a167892 */ /* 0x000fe4000f8efc3f */
[----:B------:R-:W-:Y:S01]  /*0ec0*/  ULEA UR10, UR28, UR5, 0xd ;  /* 0x000000051c0a7291 */ /* 0x000fe2000f8e683f */
[----:B------:R-:W-:Y:S04]  /*0ed0*/  HGMMA.64x32x16.F32.BF16 R24, gdesc[UR12].tnspB, R24 ;  /* 0x406000000c1879f0 */ /* 0x000fe80008701818 */
[----:B------:R-:W-:Y:S04]  /*0ee0*/  HGMMA.64x32x16.F32.BF16 R24, gdesc[UR16].tnspB, R24 ;  /* 0x40600000101879f0 */ /* 0x000fe80008701818 */
[----:B------:R-:W-:Y:S03]  /*0ef0*/  HGMMA.64x32x16.F32.BF16 R24, gdesc[UR20].tnspB, R24, gsb0 ;  /* 0x40600000141879f0 */ /* 0x000fe60008001818 */
[----:B------:R-:W-:-:S02]  /*0f00*/  WARPGROUP.DEPBAR.LE gsb0, 0x0 ;  /* 0x00008000000079c5 */ /* 0x000fc40000010000 */
[----:B------:R-:W-:Y:S02]  /*0f10*/  F2FP.BF16.F32.PACK_AB R24, R25, R24 ;  /* 0x000000181918723e */ /* 0x000fe400000010ff */
[----:B------:R-:W-:Y:S02]  /*0f20*/  F2FP.BF16.F32.PACK_AB R25, R27, R26 ;  /* 0x0000001a1b19723e */ /* 0x000fe400000010ff */
[----:B------:R-:W-:Y:S02]  /*0f30*/  F2FP.BF16.F32.PACK_AB R32, R33, R32 ;  /* 0x000000202120723e */ /* 0x000fe400000010ff */
[----:B------:R-:W-:Y:S02]  /*0f40*/  F2FP.BF16.F32.PACK_AB R26, R29, R28 ;  /* 0x0000001c1d1a723e */ /* 0x000fe400000010ff */
[----:B------:R-:W-:Y:S01]  /*0f50*/  F2FP.BF16.F32.PACK_AB R27, R31, R30 ;  /* 0x0000001e1f1b723e */ /* 0x000fe200000010ff */
[----:B------:R-:W-:Y:S01]  /*0f60*/  BAR.SYNC.DEFER_BLOCKING 0x0 ;  /* 0x0000000000007b1d */ /* 0x000fe20000010000 */
[----:B------:R-:W-:-:S02]  /*0f70*/  F2FP.BF16.F32.PACK_AB R33, R35, R34 ;  /* 0x000000222321723e */ /* 0x000fc400000010ff */
[----:B------:R-:W-:Y:S02]  /*0f80*/  F2FP.BF16.F32.PACK_AB R34, R37, R36 ;  /* 0x000000242522723e */ /* 0x000fe400000010ff */
[----:B------:R-:W-:Y:S02]  /*0f90*/  F2FP.BF16.F32.PACK_AB R35, R39, R38 ;  /* 0x000000262723723e */ /* 0x000fe400000010ff */
[----:B------:R-:W-:-:S04]  /*0fa0*/  LEA R28, P6, R56, UR26, 0x1 ;  /* 0x0000001a381c7c11 */ /* 0x000fc8000f8c08ff */
[----:B------:R-:W-:Y:S01]  /*0fb0*/  LEA.HI.X R29, R56, UR27, R55, 0x1, P6 ;  /* 0x0000001b381d7c11 */ /* 0x000fe2000b0f0c37 */
[----:B------:R-:W-:Y:S01]  /*0fc0*/  IMAD.MOV.U32 R56, RZ, RZ, R52 ;  /* 0x000000ffff387224 */ /* 0x000fe200078e0034 */
[C---:B------:R-:W-:Y:S01]  /*0fd0*/  LEA R30, P6, R58.reuse, UR26, 0x1 ;  /* 0x0000001a3a1e7c11 */ /* 0x040fe2000f8c08ff */
[----:B------:R-:W-:Y:S01]  /*0fe0*/  IMAD.MOV.U32 R55, RZ, RZ, R51 ;  /* 0x000000ffff377224 */ /* 0x000fe200078e0033 */
[----:B------:R-:W-:Y:S02]  /*0ff0*/  LOP3.LUT R52, R3, UR34, RZ, 0xfc, !PT ;  /* 0x0000002203347c12 */ /* 0x000fe4000f8efcff */
[----:B------:R-:W-:Y:S01]  /*1000*/  LEA.HI.X R31, R58, UR27, R57, 0x1, P6 ;  /* 0x0000001b3a1f7c11 */ /* 0x000fe2000b0f0c39 */
[----:B------:R-:W-:Y:S01]  /*1010*/  IMAD.MOV.U32 R58, RZ, RZ, R54 ;  /* 0x000000ffff3a7224 */ /* 0x000fe200078e0036 */
[----:B------:R-:W-:Y:S01]  /*1020*/  LOP3.LUT R54, R5, UR34, RZ, 0xfc, !PT ;  /* 0x0000002205367c12 */ /* 0x000fe2000f8efcff */
[----:B------:R-:W-:Y:S01]  /*1030*/  IMAD.MOV.U32 R57, RZ, RZ, R53 ;  /* 0x000000ffff397224 */ /* 0x000fe200078e0035 */
[----:B------:R-:W-:Y:S01]  /*1040*/  LOP3.LUT R53, R2, UR4, RZ, 0xfc, !PT ;  /* 0x0000000402357c12 */ /* 0x000fe2000f8efcff */
[----:B------:R-:W-:Y:S01]  /*1050*/  UMOV UR34, 0xc0 ;  /* 0x000000c000227882 */ /* 0x000fe20000000000 */
[----:B------:R-:W-:Y:S01]  /*1060*/  LOP3.LUT R51, R0, UR4, RZ, 0xfc, !PT ;  /* 0x0000000400337c12 */ /* 0x000fe2000f8efcff */
[----:B------:R1:W-:Y:S04]  /*1070*/  STSM.16.M88.4 [R41], R24 ;  /* 0x0000001829007844 */ /* 0x0003e80000000200 */
[----:B------:R-:W-:Y:S01]  /*1080*/  STSM.16.M88.4 [R41+0x20], R32 ;  /* 0x0000202029007844 */ /* 0x000fe20000000200 */
[----:B------:R-:W-:Y:S01]  /*1090*/  BAR.SYNC.DEFER_BLOCKING 0x0 ;  /* 0x0000000000007b1d */ /* 0x000fe20000010000 */
[----:B-1----:R-:W-:-:S05]  /*10a0*/  LEA R25, R42, UR10, 0x1 ;  /* 0x0000000a2a197c11 */ /* 0x002fca000f8e08ff */
[----:B------:R-:W1:Y:S04]  /*10b0*/  LDS.128 R16, [R40] ;  /* 0x0000000028107984 */ /* 0x000e680000000c00 */
[----:B------:R-:W2:Y:S04]  /*10c0*/  LDS.128 R20, [R15+0x1000] ;  /* 0x001000000f147984 */ /* 0x000ea80000000c00 */
[----:B-1----:R1:W-:Y:S04]  /*10d0*/  @P0 STG.E.128 desc[UR30][R28.64], R16 ;  /* 0x000000101c000986 */ /* 0x0023e8000c101d1e */
[----:B--2---:R2:W-:Y:S01]  /*10e0*/  @P5 STG.E.128 desc[UR30][R30.64], R20 ;  /* 0x000000141e005986 */ /* 0x0045e2000c101d1e */
[----:B------:R-:W-:-:S02]  /*10f0*/  PLOP3.LUT P5, PT, P1, PT, PT, 0x80, 0x0 ;  /* 0x000000000000781c */ /* 0x000fc40000faf070 */
[----:B------:R-:W-:Y:S02]  /*1100*/  PLOP3.LUT P1, PT, PT, PT, PT, 0x8, 0x0 ;  /* 0x000000000000781c */ /* 0x000fe40003f2e170 */
[----:B-1----:R-:W-:Y:S02]  /*1110*/  LEA R16, P6, R54, UR24, 0x1 ;  /* 0x0000001836107c11 */ /* 0x002fe4000f8c08ff */
[----:B------:R-:W-:Y:S02]  /*1120*/  LEA R18, P0, R52, UR24, 0x1 ;  /* 0x0000001834127c11 */ /* 0x000fe4000f8008ff */
[----:B------:R-:W-:Y:S02]  /*1130*/  LEA.HI.X R17, R54, UR25, R53, 0x1, P6 ;  /* 0x0000001936117c11 */ /* 0x000fe4000b0f0c35 */
[----:B------:R-:W-:Y:S01]  /*1140*/  PLOP3.LUT P6, PT, PT, PT, UP0, 0x80, 0x0 ;  /* 0x000000000000781c */ /* 0x000fe20003fcf008 */
[----:B------:R-:W-:Y:S01]  /*1150*/  UPLOP3.LUT UP0, UPT, UPT, UPT, UPT, 0x40, 0x0 ;  /* 0x000000000000789c */ /* 0x000fe20003f0e870 */
[----:B------:R-:W-:-:S02]  /*1160*/  LEA.HI.X R19, R52, UR25, R51, 0x1, P0 ;  /* 0x0000001934137c11 */ /* 0x000fc400080f0c33 */
[----:B------:R-:W-:Y:S02]  /*1170*/  PLOP3.LUT P0, PT, P2, PT, PT, 0x80, 0x0 ;  /* 0x000000000000781c */ /* 0x000fe4000170f070 */
[----:B------:R-:W-:Y:S01]  /*1180*/  PLOP3.LUT P2, PT, PT, PT, PT, 0x8, 0x0 ;  /* 0x000000000000781c */ /* 0x000fe20003f4e170 */
[----:B------:R-:W-:Y:S01]  /*1190*/  @!PT LDS RZ, [RZ] ;  /* 0x00000000fffff984 */ /* 0x000fe20000000800 */
[----:B------:R-:W-:Y:S01]  /*11a0*/  @!PT LDS RZ, [RZ] ;  /* 0x00000000fffff984 */ /* 0x000fe20000000800 */
[----:B------:R-:W-:Y:S01]  /*11b0*/  @!PT LDS RZ, [RZ] ;  /* 0x00000000fffff984 */ /* 0x000fe20000000800 */
[----:B------:R2:W-:Y:S04]  /*11c0*/  LDGSTS.E.BYPASS.128 [R25], desc[UR30][R18.64], !PT ;  /* 0x0000000012197fae */ /* 0x0005e8000f901c5e */
[----:B------:R2:W-:Y:S04]  /*11d0*/  LDGSTS.E.BYPASS.128 [R25+0x1000], desc[UR30][R16.64], !PT ;  /* 0x0100000010197fae */ /* 0x0005e8000f901c5e */
[----:B------:R-:W0:Y:S01]  /*11e0*/  LDGDEPBAR ;  /* 0x00000000000079af */ /* 0x000e220000000000 */
[----:B------:R-:W-:Y:S05]  /*11f0*/  @P6 BRA `(.L_x_0) ;  /* 0xfffffff8005c6947 */ /* 0x000fea000383ffff */
[----:B------:R-:W-:-:S04]  /*1200*/  DEPBAR.LE SB0, 0x0 ;  /* 0x000080000000791a */ /* 0x000fc80000000000 */
[----:B------:R-:W-:Y:S01]  /*1210*/  ULDC.64 UR10, c[0x0][0x240] ;  /* 0x00009000000a7ab9 */ /* 0x000fe20000000a00 */
[----:B--2---:R-:W-:Y:S01]  /*1220*/  CS2R R20, SRZ ;  /* 0x0000000000147805 */ /* 0x004fe2000001ff00 */
[----:B------:R-:W-:-:S06]  /*1230*/  UIMAD.WIDE UR10, UR6, 0x4, UR10 ;  /* 0x00000004060a78a5 */ /* 0x000fcc000f8e020a */
[----:B------:R-:W-:-:S04]  /*1240*/  LEA R16, P0, R48, UR10, 0x2 ;  /* 0x0000000a30107c11 */ /* 0x000fc8000f8010ff */
[----:B------:R-:W-:Y:S01]  /*1250*/  LEA.HI.X R17, R48, UR11, R47, 0x2, P0 ;  /* 0x0000000b30117c11 */ /* 0x000fe200080f142f */
[----:B------:R-:W-:Y:S01]  /*1260*/  BAR.SYNC.DEFER_BLOCKING 0x0 ;  /* 0x0000000000007b1d */ /* 0x000fe20000010000 */
[----:B------:R-:W-:-:S04]  /*1270*/  LEA R18, P0, R50, UR10, 0x2 ;  /* 0x0000000a32127c11 */ /* 0x000fc8000f8010ff */
[----:B------:R-:W-:Y:S01]  /*1280*/  LEA.HI.X R19, R50, UR11, R49, 0x2, P0 ;  /* 0x0000000b32137c11 */ /* 0x000fe200080f1431 */
[----:B------:R-:W-:Y:S02]  /*1290*/  USHF.R.S32.HI UR25, URZ, 0x1f, UR7 ;  /* 0x0000001f3f197899 */ /* 0x000fe40008011407 */
[----:B------:R-:W-:Y:S02]  /*12a0*/  USHF.L.U32 UR24, UR7, 0x1, URZ ;  /* 0x0000000107187899 */ /* 0x000fe4000800063f */
[----:B------:R-:W-:Y:S01]  /*12b0*/  USHF.L.U64.HI UR25, UR7, 0x1, UR25 ;  /* 0x0000000107197899 */ /* 0x000fe20008010219 */
[----:B------:R-:W-:Y:S02]  /*12c0*/  ULDC.64 UR10, c[0x0][0x210] ;  /* 0x00008400000a7ab9 */ /* 0x000fe40000000a00 */
[----:B------:R-:W-:-:S04]  /*12d0*/  UIADD3 UR6, UP0, UR24, UR10, URZ ;  /* 0x0000000a18067290 */ /* 0x000fc8000ff1e03f */
[----:B------:R-:W-:-:S03]  /*12e0*/  UIADD3.X UR7, UR25, UR11, URZ, UP0, !UPT ;  /* 0x0000000b19077290 */ /* 0x000fc600087fe43f */
[----:B------:R-:W-:Y:S02]  /*12f0*/  ULDC.64 UR10, c[0x0][0x228] ;  /* 0x00008a00000a7ab9 */ /* 0x000fe40000000a00 */
[----:B------:R-:W-:Y:S01]  /*1300*/  UIADD3 UR24, UP0, UR24, UR10, URZ ;  /* 0x0000000a18187290 */ /* 0x000fe2000ff1e03f */
[----:B------:R1:W2:Y:S04]  /*1310*/  @P4 LDG.E R20, desc[UR30][R16.64] ;  /* 0x0000001e10144981 */ /* 0x0002a8000c1e1900 */
[----:B------:R3:W4:Y:S01]  /*1320*/  @P3 LDG.E R21, desc[UR30][R18.64] ;  /* 0x0000001e12153981 */ /* 0x000722000c1e1900 */
[----:B------:R-:W-:Y:S01]  /*1330*/  ISETP.NE.U32.AND P0, PT, R46, RZ, PT ;  /* 0x000000ff2e00720c */ /* 0x000fe20003f05070 */
[----:B------:R-:W-:Y:S01]  /*1340*/  UIADD3.X UR25, UR25, UR11, URZ, UP0, !UPT ;  /* 0x0000000b19197290 */ /* 0x000fe200087fe43f */
[----:B------:R-:W-:Y:S01]  /*1350*/  ISETP.NE.U32.AND P1, PT, R45, RZ, PT ;  /* 0x000000ff2d00720c */ /* 0x000fe20003f25070 */
[----:B------:R-:W-:Y:S01]  /*1360*/  UPLOP3.LUT UP0, UPT, UPT, UPT, UPT, 0x80, 0x0 ;  /* 0x000000000000789c */ /* 0x000fe20003f0f070 */
[----:B------:R-:W-:Y:S01]  /*1370*/  LEA R23, R42, UR5, 0x1 ;  /* 0x000000052a177c11 */ /* 0x000fe2000f8e08ff */
[C---:B-1----:R-:W-:Y:S01]  /*1380*/  IMAD.SHL.U32 R16, R3.reuse, 0x2, RZ ;  /* 0x0000000203107824 */ /* 0x042fe200078e00ff */
[----:B------:R-:W-:Y:S01]  /*1390*/  SHF.L.U64.HI R17, R3, 0x1, R0 ;  /* 0x0000000103117819 */ /* 0x000fe20000010200 */
[----:B------:R-:W-:Y:S01]  /*13a0*/  UMOV UR26, 0x1 ;  /* 0x00000001001a7882 */ /* 0x000fe20000000000 */
[----:B------:R-:W-:Y:S01]  /*13b0*/  UMOV UR27, 0xffffffff ;  /* 0xffffffff001b7882 */ /* 0x000fe20000000000 */
[C---:B---3--:R-:W-:Y:S01]  /*13c0*/  IMAD.SHL.U32 R18, R5.reuse, 0x2, RZ ;  /* 0x0000000205127824 */ /* 0x048fe200078e00ff */
[----:B------:R-:W-:Y:S01]  /*13d0*/  IADD3 R16, P5, R16, UR6, RZ ;  /* 0x0000000610107c10 */ /* 0x000fe2000ffbe0ff */
[----:B------:R-:W-:Y:S01]  /*13e0*/  UMOV UR28, 0x80 ;  /* 0x00000080001c7882 */ /* 0x000fe20000000000 */
[----:B------:R-:W-:Y:S01]  /*13f0*/  SHF.L.U64.HI R19, R5, 0x1, R2 ;  /* 0x0000000105137819 */ /* 0x000fe20000010202 */
[----:B------:R-:W-:Y:S01]  /*1400*/  UMOV UR4, URZ ;  /* 0x0000003f00047c82 */ /* 0x000fe20008000000 */
[----:B------:R-:W-:-:S02]  /*1410*/  IADD3 R18, P6, R18, UR6, RZ ;  /* 0x0000000612127c10 */ /* 0x000fc4000ffde0ff */
[----:B------:R-:W-:Y:S02]  /*1420*/  IADD3.X R17, R17, UR7, RZ, P5, !PT ;  /* 0x0000000711117c10 */ /* 0x000fe4000affe4ff */
[----:B------:R-:W-:-:S03]  /*1430*/  IADD3.X R19, R19, UR7, RZ, P6, !PT ;  /* 0x0000000713137c10 */ /* 0x000fc6000b7fe4ff */
[----:B------:R-:W-:Y:S01]  /*1440*/  @!PT LDS RZ, [RZ] ;  /* 0x00000000fffff984 */ /* 0x000fe20000000800 */
[----:B------:R-:W-:Y:S01]  /*1450*/  @!PT LDS RZ, [RZ] ;  /* 0x00000000fffff984 */ /* 0x000fe20000000800 */
[----:B------:R-:W-:Y:S01]  /*1460*/  @!PT LDS RZ, [RZ] ;  /* 0x00000000fffff984 */ /* 0x000fe20000000800 */
[----:B------:R1:W-:Y:S04]  /*1470*/  LDGSTS.E.BYPASS.128 [R23], desc[UR30][R16.64], P0 ;  /* 0x0000000010177fae */ /* 0x0003e80008101c5e */
[----:B------:R1:W-:Y:S04]  /*1480*/  LDGSTS.E.BYPASS.128 [R23+0x1000], desc[UR30][R18.64], P1 ;  /* 0x0100000012177fae */ /* 0x0003e80008901c5e */
[----:B------:R-:W0:Y:S01]  /*1490*/  LDGDEPBAR ;  /* 0x00000000000079af */ /* 0x000e220000000000 */
[----:B------:R-:W-:Y:S06]  /*14a0*/  BAR.SYNC.DEFER_BLOCKING 0x0 ;  /* 0x0000000000007b1d */ /* 0x000fec0000010000 */
[----:B------:R-:W-:Y:S01]  /*14b0*/  @!PT LDS RZ, [RZ] ;  /* 0x00000000fffff984 */ /* 0x000fe20000000800 */
[----:B------:R-:W-:Y:S01]  /*14c0*/  @!PT LDS RZ, [RZ] ;  /* 0x00000000fffff984 */ /* 0x000fe20000000800 */
[----:B------:R-:W-:Y:S01]  /*14d0*/  @!PT LDS RZ, [RZ] ;  /* 0x00000000fffff984 */ /* 0x000fe20000000800 */
[----:B------:R1:W-:Y:S01]  /*14e0*/  LDGSTS.E.BYPASS.128 [R23+0x2000], desc[UR30][R16.64+0x80], P0 ;  /* 0x0200008010177fae */ /* 0x0003e20008101c5e */
[----:B------:R-:W-:-:S03]  /*14f0*/  PLOP3.LUT P0, PT, P4, PT, PT, 0x80, 0x0 ;  /* 0x000000000000781c */ /* 0x000fc6000270f070 */
[----:B------:R1:W-:Y:S01]  /*1500*/  LDGSTS.E.BYPASS.128 [R23+0x3000], desc[UR30][R18.64+0x80], P1 ;  /* 0x0300008012177fae */ /* 0x0003e20008901c5e */
[----:B------:R-:W-:-:S03]  /*1510*/  PLOP3.LUT P1, PT, P3, PT, PT, 0x80, 0x0 ;  /* 0x000000000000781c */ /* 0x000fc60001f2f070 */
[----:B------:R-:W0:Y:S01]  /*1520*/  LDGDEPBAR ;  /* 0x00000000000079af */ /* 0x000e220000000000 */
[----:B--2---:R-:W-:Y:S01]  /*1530*/  FMUL R20, R20, 1.4426950216293334961 ;  /* 0x3fb8aa3b14147820 */ /* 0x004fe20000400000 */
[----:B----4-:R-:W-:-:S04]  /*1540*/  FMUL R21, R21, 1.4426950216293334961 ;  /* 0x3fb8aa3b15157820 */ /* 0x010fc80000400000 */
[----:B------:R-:W-:Y:S02]  /*1550*/  FSETP.GEU.AND P2, PT, R20, -126, PT ;  /* 0xc2fc00001400780b */ /* 0x000fe40003f4e000 */
[----:B------:R-:W-:-:S11]  /*1560*/  FSETP.GEU.AND P5, PT, R21, -126, PT ;  /* 0xc2fc00001500780b */ /* 0x000fd60003fae000 */
[----:B------:R-:W-:Y:S02]  /*1570*/  @!P2 FMUL R20, R20, 0.5 ;  /* 0x3f0000001414a820 */ /* 0x000fe40000400000 */
[----:B------:R-:W-:Y:S02]  /*1580*/  @!P5 FMUL R21, R21, 0.5 ;  /* 0x3f0000001515d820 */ /* 0x000fe40000400000 */
[----:B------:R-:W2:Y:S08]  /*1590*/  MUFU.EX2 R46, R20 ;  /* 0x00000014002e7308 */ /* 0x000eb00000000800 */
[----:B------:R-:W3:Y:S01]  /*15a0*/  MUFU.EX2 R45, R21 ;  /* 0x00000015002d7308 */ /* 0x000ee20000000800 */
[----:B--2---:R-:W-:Y:S01]  /*15b0*/  @!P2 FMUL R46, R46, R46 ;  /* 0x0000002e2e2ea220 */ /* 0x004fe20000400000 */
[----:B-1-3--:R-:W-:-:S07]  /*15c0*/  @!P5 FMUL R45, R45, R45 ;  /* 0x0000002d2d2dd220 */ /* 0x00afce0000400000 */
.L_x_1:
        /* <DEDUP_REMOVED lines=20> */
[----:B------:R-:W1:Y:S04]  /*1710*/  LDS.128 R16, [R24] ;  /* 0x0000000018107984 */ /* 0x000e680000000c00 */
[----:B------:R-:W2:Y:S01]  /*1720*/  LDS.128 R20, [R24+0x1000] ;  /* 0x0010000018147984 */ /* 0x000ea20000000c00 */
[-C--:B-1----:R-:W-:Y:S02]  /*1730*/  HMUL2.BF16_V2 R25, R17, R44.reuse.H0_H0 ;  /* 0x2000002c11197232 */ /* 0x082fe40000200000 */
[-C--:B------:R-:W-:Y:S02]  /*1740*/  HMUL2.BF16_V2 R16, R16, R44.reuse.H0_H0 ;  /* 0x2000002c10107232 */ /* 0x080fe40000200000 */
[-C--:B------:R-:W-:Y:S01]  /*1750*/  HMUL2.BF16_V2 R28, R18, R44.reuse.H0_H0 ;  /* 0x2000002c121c7232 */ /* 0x080fe20000200000 */
[C---:B------:R-:W-:Y:S01]  /*1760*/  PRMT R18, R25.reuse, 0x7610, R18 ;  /* 0x0000761019127816 */ /* 0x040fe20000000012 */
[----:B------:R-:W-:Y:S01]  /*1770*/  HMUL2.BF16_V2 R30, R19, R44.H0_H0 ;  /* 0x2000002c131e7232 */ /* 0x000fe20000200000 */
[----:B------:R-:W-:Y:S01]  /*1780*/  PRMT R19, R25, 0x7632, R19 ;  /* 0x0000763219137816 */ /* 0x000fe20000000013 */
[----:B--2---:R-:W-:Y:S01]  /*1790*/  HMUL2.BF16_V2 R26, R20, R43.H0_H0 ;  /* 0x2000002b141a7232 */ /* 0x004fe20000200000 */
[----:B------:R-:W-:Y:S01]  /*17a0*/  PRMT R17, R16, 0x7632, R17 ;  /* 0x0000763210117816 */ /* 0x000fe20000000011 */
[----:B------:R-:W-:Y:S01]  /*17b0*/  IMAD.U32 R35, R18, 0x10000, RZ ;  /* 0x0001000012237824 */ /* 0x000fe200078e00ff */
[----:B------:R-:W-:Y:S01]  /*17c0*/  PRMT R29, R28, 0x7632, R29 ;  /* 0x000076321c1d7816 */ /* 0x000fe2000000001d */
[----:B------:R-:W-:Y:S01]  /*17d0*/  IMAD.U32 R33, R19, 0x10000, RZ ;  /* 0x0001000013217824 */ /* 0x000fe200078e00ff */
[----:B------:R-:W-:Y:S01]  /*17e0*/  PRMT R31, R30, 0x7632, R31 ;  /* 0x000076321e1f7816 */ /* 0x000fe2000000001f */
[----:B------:R-:W-:-:S02]  /*17f0*/  IMAD.U32 R37, R17, 0x10000, RZ ;  /* 0x0001000011257824 */ /* 0x000fc400078e00ff */
[-C--:B------:R-:W-:Y:S02]  /*1800*/  HMUL2.BF16_V2 R21, R21, R43.reuse.H0_H0 ;  /* 0x2000002b15157232 */ /* 0x080fe40000200000 */
[----:B------:R-:W-:Y:S02]  /*1810*/  IMAD.U32 R19, R28, 0x10000, RZ ;  /* 0x000100001c137824 */ /* 0x000fe400078e00ff */
[-C--:B------:R-:W-:Y:S02]  /*1820*/  HMUL2.BF16_V2 R22, R22, R43.reuse.H0_H0 ;  /* 0x2000002b16167232 */ /* 0x080fe40000200000 */
[----:B------:R-:W-:Y:S02]  /*1830*/  IMAD.U32 R29, R29, 0x10000, RZ ;  /* 0x000100001d1d7824 */ /* 0x000fe400078e00ff */
[----:B------:R-:W-:Y:S02]  /*1840*/  HMUL2.BF16_V2 R20, R23, R43.H0_H0 ;  /* 0x2000002b17147232 */ /* 0x000fe40000200000 */
[----:B------:R-:W-:-:S02]  /*1850*/  IMAD.U32 R17, R30, 0x10000, RZ ;  /* 0x000100001e117824 */ /* 0x000fc400078e00ff */
[C---:B------:R-:W-:Y:S01]  /*1860*/  FMUL R35, R46.reuse, R35 ;  /* 0x000000232e237220 */ /* 0x040fe20000400000 */
[----:B------:R-:W-:Y:S02]  /*1870*/  IMAD.U32 R31, R31, 0x10000, RZ ;  /* 0x000100001f1f7824 */ /* 0x000fe400078e00ff */
[C---:B------:R-:W-:Y:S01]  /*1880*/  FMUL R18, R46.reuse, R33 ;  /* 0x000000212e127220 */ /* 0x040fe20000400000 */
[C---:B------:R-:W-:Y:S01]  /*1890*/  FMUL R19, R46.reuse, R19 ;  /* 0x000000132e137220 */ /* 0x040fe20000400000 */
[C---:B------:R-:W-:Y:S01]  /*18a0*/  FMUL R28, R46.reuse, R29 ;  /* 0x0000001d2e1c7220 */ /* 0x040fe20000400000 */
[C---:B------:R-:W-:Y:S01]  /*18b0*/  FMUL R29, R46.reuse, R17 ;  /* 0x000000112e1d7220 */ /* 0x040fe20000400000 */
[----:B------:R-:W-:Y:S01]  /*18c0*/  FMUL R30, R46, R31 ;  /* 0x0000001f2e1e7220 */ /* 0x000fe20000400000 */
[C---:B------:R-:W-:Y:S01]  /*18d0*/  PRMT R27, R26.reuse, 0x7632, R27 ;  /* 0x000076321a1b7816 */ /* 0x040fe2000000001b */
[----:B------:R-:W-:Y:S01]  /*18e0*/  IMAD.U32 R34, R26, 0x10000, RZ ;  /* 0x000100001a227824 */ /* 0x000fe200078e00ff */
[C---:B------:R-:W-:Y:S01]  /*18f0*/  PRMT R24, R21.reuse, 0x7610, R24 ;  /* 0x0000761015187816 */ /* 0x040fe20000000018 */
[----:B------:R-:W-:Y:S01]  /*1900*/  IMAD.U32 R39, R16, 0x10000, RZ ;  /* 0x0001000010277824 */ /* 0x000fe200078e00ff */
[----:B------:R-:W-:Y:S01]  /*1910*/  PRMT R25, R21, 0x7632, R25 ;  /* 0x0000763215197816 */ /* 0x000fe20000000019 */
[----:B------:R-:W-:Y:S01]  /*1920*/  IMAD.U32 R32, R27, 0x10000, RZ ;  /* 0x000100001b207824 */ /* 0x000fe200078e00ff */
[C---:B------:R-:W-:Y:S01]  /*1930*/  PRMT R23, R22.reuse, 0x7610, R23 ;  /* 0x0000761016177816 */ /* 0x040fe20000000017 */
[----:B------:R-:W-:Y:S01]  /*1940*/  FMUL R34, R45, R34 ;  /* 0x000000222d227220 */ /* 0x000fe20000400000 */
[----:B------:R-:W-:Y:S01]  /*1950*/  PRMT R22, R22, 0x7632, R22 ;  /* 0x0000763216167816 */ /* 0x000fe20000000016 */
[----:B------:R-:W-:Y:S01]  /*1960*/  FMUL R16, R46, R39 ;  /* 0x000000272e107220 */ /* 0x000fe20000400000 */
[C---:B------:R-:W-:Y:S01]  /*1970*/  PRMT R21, R20.reuse, 0x7610, R21 ;  /* 0x0000761014157816 */ /* 0x040fe20000000015 */
[----:B------:R-:W-:Y:S01]  /*1980*/  IMAD.U32 R26, R23, 0x10000, RZ ;  /* 0x00010000171a7824 */ /* 0x000fe200078e00ff */
[----:B------:R-:W-:Y:S01]  /*1990*/  PRMT R20, R20, 0x7632, R20 ;  /* 0x0000763214147816 */ /* 0x000fe20000000014 */
[----:B------:R-:W-:Y:S01]  /*19a0*/  FMUL R37, R46, R37 ;  /* 0x000000252e257220 */ /* 0x000fe20000400000 */
[----:B------:R-:W-:Y:S01]  /*19b0*/  F2FP.BF16.F32.PACK_AB R17, R18, R35 ;  /* 0x000000231211723e */ /* 0x000fe200000010ff */
[----:B------:R-:W-:Y:S01]  /*19c0*/  FMUL R26, R45, R26 ;  /* 0x0000001a2d1a7220 */ /* 0x000fe20000400000 */
[----:B------:R-:W-:Y:S01]  /*19d0*/  F2FP.BF16.F32.PACK_AB R18, R28, R19 ;  /* 0x000000131c12723e */ /* 0x000fe200000010ff */
[----:B------:R-:W-:Y:S01]  /*19e0*/  IMAD.U32 R28, R25, 0x10000, RZ ;  /* 0x00010000191c7824 */ /* 0x000fe200078e00ff */
[----:B------:R-:W-:Y:S01]  /*19f0*/  F2FP.BF16.F32.PACK_AB R19, R30, R29 ;  /* 0x0000001d1e13723e */ /* 0x000fe200000010ff */
[----:B------:R-:W-:Y:S01]  /*1a00*/  IMAD.U32 R30, R24, 0x10000, RZ ;  /* 0x00010000181e7824 */ /* 0x000fe200078e00ff */
[----:B------:R-:W-:Y:S01]  /*1a10*/  F2FP.BF16.F32.PACK_AB R16, R37, R16 ;  /* 0x000000102510723e */ /* 0x000fe200000010ff */
[----:B------:R-:W-:-:S02]  /*1a20*/  IMAD.U32 R24, R22, 0x10000, RZ ;  /* 0x0001000016187824 */ /* 0x000fc400078e00ff */
[----:B------:R-:W-:Y:S01]  /*1a30*/  FMUL R23, R45, R28 ;  /* 0x0000001c2d177220 */ /* 0x000fe20000400000 */
[----:B------:R-:W-:Y:S02]  /*1a40*/  IMAD.U32 R22, R21, 0x10000, RZ ;  /* 0x0001000015167824 */ /* 0x000fe400078e00ff */
[C---:B------:R-:W-:Y:S01]  /*1a50*/  FMUL R21, R45.reuse, R32 ;  /* 0x000000202d157220 */ /* 0x040fe20000400000 */
[----:B------:R-:W-:Y:S02]  /*1a60*/  IMAD.U32 R20, R20, 0x10000, RZ ;  /* 0x0001000014147824 */ /* 0x000fe400078e00ff */
[C---:B------:R-:W-:Y:S01]  /*1a70*/  FMUL R30, R45.reuse, R30 ;  /* 0x0000001e2d1e7220 */ /* 0x040fe20000400000 */
[C---:B------:R-:W-:Y:S01]  /*1a80*/  FMUL R25, R45.reuse, R24 ;  /* 0x000000182d197220 */ /* 0x040fe20000400000 */
[C---:B------:R-:W-:Y:S01]  /*1a90*/  FMUL R24, R45.reuse, R22 ;  /* 0x000000162d187220 */ /* 0x040fe20000400000 */
[----:B------:R-:W-:Y:S01]  /*1aa0*/  FMUL R27, R45, R20 ;  /* 0x000000142d1b7220 */ /* 0x000fe20000400000 */
[----:B------:R-:W-:Y:S01]  /*1ab0*/  F2FP.BF16.F32.PACK_AB R20, R21, R34 ;  /* 0x000000221514723e */ /* 0x000fe200000010ff */
[----:B------:R-:W-:Y:S01]  /*1ac0*/  STS.128 [R14+0x4000], R16 ;  /* 0x004000100e007388 */ /* 0x000fe20000000c00 */
[----:B------:R-:W-:-:S02]  /*1ad0*/  F2FP.BF16.F32.PACK_AB R21, R23, R30 ;  /* 0x0000001e1715723e */ /* 0x000fc400000010ff */
[----:B------:R-:W-:Y:S02]  /*1ae0*/  F2FP.BF16.F32.PACK_AB R22, R25, R26 ;  /* 0x0000001a1916723e */ /* 0x000fe400000010ff */
[----:B------:R-:W-:-:S05]  /*1af0*/  F2FP.BF16.F32.PACK_AB R23, R27, R24 ;  /* 0x000000181b17723e */ /* 0x000fca00000010ff */
        /* <DEDUP_REMOVED lines=36> */
[C---:B------:R-:W-:Y:S02]  /*1d40*/  LEA R30, P2, R10.reuse, UR24, 0x1 ;  /* 0x000000180a1e7c11 */ /* 0x040fe4000f8408ff */
[----:B------:R-:W-:Y:S02]  /*1d50*/  LEA R28, P5, R13, UR24, 0x1 ;  /* 0x000000180d1c7c11 */ /* 0x000fe4000f8a08ff */
[----:B------:R-:W-:Y:S01]  /*1d60*/  LEA.HI.X R31, R10, UR25, R7, 0x1, P2 ;  /* 0x000000190a1f7c11 */ /* 0x000fe200090f0c07 */
[----:B------:R-:W-:Y:S01]  /*1d70*/  IMAD.MOV.U32 R10, RZ, RZ, R4 ;  /* 0x000000ffff0a7224 */ /* 0x000fe200078e0004 */
[----:B------:R-:W-:Y:S01]  /*1d80*/  LOP3.LUT R4, R3, UR28, RZ, 0xfc, !PT ;  /* 0x0000001c03047c12 */ /* 0x000fe2000f8efcff */
[----:B------:R-:W-:Y:S01]  /*1d90*/  IMAD.MOV.U32 R7, RZ, RZ, R9 ;  /* 0x000000ffff077224 */ /* 0x000fe200078e0009 */
[----:B------:R-:W-:-:S02]  /*1da0*/  LOP3.LUT R9, R0, UR4, RZ, 0xfc, !PT ;  /* 0x0000000400097c12 */ /* 0x000fc4000f8efcff */
[----:B------:R-:W-:Y:S01]  /*1db0*/  LEA.HI.X R29, R13, UR25, R8, 0x1, P5 ;  /* 0x000000190d1d7c11 */ /* 0x000fe2000a8f0c08 */
[----:B------:R-:W-:Y:S01]  /*1dc0*/  IMAD.MOV.U32 R8, RZ, RZ, R6 ;  /* 0x000000ffff087224 */ /* 0x000fe200078e0006 */
[----:B------:R-:W-:Y:S01]  /*1dd0*/  LOP3.LUT R6, R5, UR28, RZ, 0xfc, !PT ;  /* 0x0000001c05067c12 */ /* 0x000fe2000f8efcff */
[----:B------:R-:W-:Y:S01]  /*1de0*/  UMOV UR28, 0xc0 ;  /* 0x000000c0001c7882 */ /* 0x000fe20000000000 */
[----:B------:R-:W-:Y:S01]  /*1df0*/  LEA R13, R42, UR10, 0x1 ;  /* 0x0000000a2a0d7c11 */ /* 0x000fe2000f8e08ff */
[----:B------:R1:W-:Y:S04]  /*1e00*/  STSM.16.M88.4 [R41], R24 ;  /* 0x0000001829007844 */ /* 0x0003e80000000200 */
[----:B------:R2:W-:Y:S01]  /*1e10*/  STSM.16.M88.4 [R41+0x20], R32 ;  /* 0x0000202029007844 */ /* 0x0005e20000000200 */
[----:B------:R-:W-:Y:S01]  /*1e20*/  BAR.SYNC.DEFER_BLOCKING 0x0 ;  /* 0x0000000000007b1d */ /* 0x000fe20000010000 */
[----:B-1----:R-:W-:-:S02]  /*1e30*/  LEA R24, P2, R4, UR6, 0x1 ;  /* 0x0000000604187c11 */ /* 0x002fc4000f8408ff */
[----:B------:R-:W-:Y:S02]  /*1e40*/  LEA R26, P5, R6, UR6, 0x1 ;  /* 0x00000006061a7c11 */ /* 0x000fe4000f8a08ff */
[----:B------:R-:W-:Y:S01]  /*1e50*/  LEA.HI.X R25, R4, UR7, R9, 0x1, P2 ;  /* 0x0000000704197c11 */ /* 0x000fe200090f0c09 */
[----:B--2---:R-:W-:Y:S01]  /*1e60*/  IMAD.MOV.U32 R32, RZ, RZ, R11 ;  /* 0x000000ffff207224 */ /* 0x004fe200078e000b */
[----:B------:R-:W-:Y:S01]  /*1e70*/  PLOP3.LUT P2, PT, PT, PT, UP0, 0x80, 0x0 ;  /* 0x000000000000781c */ /* 0x000fe20003f4f008 */
[----:B------:R-:W-:Y:S01]  /*1e80*/  UPLOP3.LUT UP0, UPT, UPT, UPT, UPT, 0x40, 0x0 ;  /* 0x000000000000789c */ /* 0x000fe20003f0e870 */
[----:B------:R-:W-:-:S04]  /*1e90*/  LOP3.LUT R11, R2, UR4, RZ, 0xfc, !PT ;  /* 0x00000004020b7c12 */ /* 0x000fc8000f8efcff */
[----:B------:R-:W-:Y:S01]  /*1ea0*/  LEA.HI.X R27, R6, UR7, R11, 0x1, P5 ;  /* 0x00000007061b7c11 */ /* 0x000fe2000a8f0c0b */
[----:B------:R-:W1:Y:S04]  /*1eb0*/  LDS.128 R16, [R40] ;  /* 0x0000000028107984 */ /* 0x000e680000000c00 */
[----:B------:R-:W2:Y:S04]  /*1ec0*/  LDS.128 R20, [R15+0x1000] ;  /* 0x001000000f147984 */ /* 0x000ea80000000c00 */
[----:B-1----:R1:W-:Y:S01]  /*1ed0*/  @P0 STG.E.128 desc[UR30][R30.64], R16 ;  /* 0x000000101e000986 */ /* 0x0023e2000c101d1e */
[----:B------:R-:W-:-:S02]  /*1ee0*/  PLOP3.LUT P0, PT, P4, PT, PT, 0x80, 0x0 ;  /* 0x000000000000781c */ /* 0x000fc4000270f070 */
[----:B------:R-:W-:Y:S01]  /*1ef0*/  PLOP3.LUT P4, PT, PT, PT, PT, 0x8, 0x0 ;  /* 0x000000000000781c */ /* 0x000fe20003f8e170 */
[----:B--2---:R1:W-:Y:S01]  /*1f00*/  @P1 STG.E.128 desc[UR30][R28.64], R20 ;  /* 0x000000141c001986 */ /* 0x0043e2000c101d1e */
[----:B------:R-:W-:Y:S02]  /*1f10*/  PLOP3.LUT P1, PT, P3, PT, PT, 0x80, 0x0 ;  /* 0x000000000000781c */ /* 0x000fe40001f2f070 */
[----:B------:R-:W-:Y:S01]  /*1f20*/  PLOP3.LUT P3, PT, PT, PT, PT, 0x8, 0x0 ;  /* 0x000000000000781c */ /* 0x000fe20003f6e170 */
[----:B------:R-:W-:Y:S01]  /*1f30*/  @!PT LDS RZ, [RZ] ;  /* 0x00000000fffff984 */ /* 0x000fe20000000800 */
[----:B------:R-:W-:Y:S01]  /*1f40*/  @!PT LDS RZ, [RZ] ;  /* 0x00000000fffff984 */ /* 0x000fe20000000800 */
[----:B------:R-:W-:Y:S01]  /*1f50*/  @!PT LDS RZ, [RZ] ;  /* 0x00000000fffff984 */ /* 0x000fe20000000800 */
[----:B------:R-:W-:Y:S04]  /*1f60*/  LDGSTS.E.BYPASS.128 [R13], desc[UR30][R24.64], !PT ;  /* 0x00000000180d7fae */ /* 0x000fe8000f901c5e */
[----:B------:R2:W-:Y:S04]  /*1f70*/  LDGSTS.E.BYPASS.128 [R13+0x1000], desc[UR30][R26.64], !PT ;  /* 0x010000001a0d7fae */ /* 0x0005e8000f901c5e */
[----:B------:R-:W0:Y:S01]  /*1f80*/  LDGDEPBAR ;  /* 0x00000000000079af */ /* 0x000e220000000000 */
[----:B--2---:R-:W-:-:S02]  /*1f90*/  IMAD.MOV.U32 R13, RZ, RZ, R8 ;  /* 0x000000ffff0d7224 */ /* 0x004fc400078e0008 */
[----:B------:R-:W-:Y:S01]  /*1fa0*/  IMAD.MOV.U32 R8, RZ, RZ, R32 ;  /* 0x000000ffff087224 */ /* 0x000fe200078e0020 */
[----:B-1----:R-:W-:Y:S06]  /*1fb0*/  @P2 BRA `(.L_x_1) ;  /* 0xfffffff400842947 */ /* 0x002fec000383ffff */
[----:B------:R-:W-:-:S04]  /*1fc0*/  DEPBAR.LE SB0, 0x0 ;  /* 0x000080000000791a */ /* 0x000fc80000000000 */
[----:B------:R-:W-:Y:S06]  /*1fd0*/  BAR.SYNC.DEFER_BLOCKING 0x0 ;  /* 0x0000000000007b1d */ /* 0x000fec0000010000 */
[----:B------:R-:W-:Y:S05]  /*1fe0*/  EXIT ;  /* 0x000000000000794d */ /* 0x000fea0003800000 */
.L_x_2:
[----:B------:R-:W-:-:S00]  /*1ff0*/  BRA `(.L_x_2) ;  /* 0xfffffffc00fc7947 */ /* 0x000fc0000383ffff */
[----:B------:R-:W-:-:S00]  /*2000*/  NOP ;  /* 0x0000000000007918 */ /* 0x000fc00000000000 */
[----:B------:R-:W-:-:S00]  /*2010*/  NOP ;  /* 0x0000000000007918 */ /* 0x000fc00000000000 */
[----:B------:R-:W-:-:S00]  /*2020*/  NOP ;  /* 0x0000000000007918 */ /* 0x000fc00000000000 */
[----:B------:R-:W-:-:S00]  /*2030*/  NOP ;  /* 0x0000000000007918 */ /* 0x000fc00000000000 */
[----:B------:R-:W-:-:S00]  /*2040*/  NOP ;  /* 0x0000000000007918 */ /* 0x000fc00000000000 */
[----:B------:R-:W-:-:S00]  /*2050*/  NOP ;  /* 0x0000000000007918 */ /* 0x000fc00000000000 */
[----:B------:R-:W-:-:S00]  /*2060*/  NOP ;  /* 0x0000000000007918 */ /* 0x000fc00000000000 */
[----:B------:R-:W-:-:S00]  /*2070*/  NOP ;  /* 0x0000000000007918 */ /* 0x000fc00000000000 */
.L_x_3:


//--------------------- .nv.shared.recompute_w_u_fwd_kernel --------------------------
	.section	.nv.shared.recompute_w_u_fwd_kernel,"aw",@nobits
	.sectionflags	@""
	.align	16
	.zero		1024


//--------------------- .nv.shared.reserved.0     --------------------------
	.section	.nv.shared.reserved.0,"aw",@nobits
	.weak		__nv_reservedSMEM_offset_0_alias
	.size		__nv_reservedSMEM_offset_0_alias, 0, 0
	.other		__nv_reservedSMEM_offset_0_alias,@"STO_CUDA_RESERVED_SHARED STV_DEFAULT"
__nv_reservedSMEM_offset_0_alias:
	.zero		0


//--------------------- .nv.constant0.recompute_w_u_fwd_kernel --------------------------
	.section	.nv.constant0.recompute_w_u_fwd_kernel,"a",@progbits
	.sectionflags	@""
	.align	4
.nv.constant0.recompute_w_u_fwd_kernel:
	.zero		600


//--------------------- SYMBOLS --------------------------

	.type		.nv.reservedSmem.offset0,@object
	.size		.nv.reservedSmem.offset0,0x4
